	.target	sm_100a

	.elftype	@"ET_EXEC"


//--------------------- .note.nv.tkinfo           --------------------------
	.section	.note.nv.tkinfo,"",@"SHT_NOTE"
	.sectionflags	@"SHF_NOTE_NV_TKINFO"
	.tkinfo
        /*0018*/ 	.word	0x00000002
        /*0030*/ 	.string	""
        /*0030*/ 	.string	"ptxas"
        /*0030*/ 	.string	"Cuda compilation tools, release 13.0, V13.0.88"
        /*0030*/ 	.string	"Build cuda_13.0.r13.0/compiler.36424714_0"
        /*0030*/ 	.string	"-arch sm_100a -m 64 "



//--------------------- .note.nv.cuinfo           --------------------------
	.section	.note.nv.cuinfo,"",@"SHT_NOTE"
	.sectionflags	@"SHF_NOTE_NV_CUINFO"
        /*0018*/ 	.short	0x0002
        /*001a*/ 	.short	0x0064
        /*001c*/ 	.short	0x0082
	.zero		2


//--------------------- .nv.info                  --------------------------
	.section	.nv.info,"",@"SHT_CUDA_INFO"
	.align	4


	//----- nvinfo : EIATTR_REGCOUNT
	.align		4
        /*0000*/ 	.byte	0x04, 0x2f
        /*0002*/ 	.short	(.L_19 - .L_18)
	.align		4
.L_18:
        /*0004*/ 	.word	index@(_ZN7cutlass13device_kernelINS_4gemm6kernel13GemmUniversalIN4cute5tupleIJiiiiEEENS1_10collective13CollectiveMmaINS1_35MainloopSm100TmaUmmaWarpSpecializedILi6ELi2ELi4ENS5_IJNS4_1CILi2EEENSA_ILi1EEESC_EEEEENS5_IJNSA_ILi64EEESF_NSA_ILi256EEEEEENS_12float_e4m3_tENS5_IJlSC_lEEESI_SJ_NS4_8TiledMMAINS4_8MMA_AtomIJNS4_10MMA_TraitsINS4_19SM100_MMA_F8F6F4_SSEJSI_SI_fSF_SF_NS4_17integral_constantINS4_4UMMA5MajorELSQ_0EEESR_NSO_INSP_7ScaleInELSS_0EEEST_EEEEEENS4_6LayoutINS5_IJSC_SC_SC_EEENS5_IJNSA_ILi0EEESY_SY_EEEEENS5_IJNS4_10UnderscoreES11_S11_EEEEENS4_13SM90_TMA_LOADENS4_14ComposedLayoutINS4_7SwizzleILi3ELi4ELi3EEENS4_18smem_ptr_flag_bitsILi8EEENSW_INS5_IJNSA_ILi8EEENSA_ILi128EEEEEENS5_IJS1B_SC_EEEEEEEvNS4_8identityENS4_23SM90_TMA_LOAD_MULTICASTES1F_vS1G_EENS_8epilogue10collective18CollectiveEpilogueINS1J_23Sm100TmaWarpSpecializedILi1ELi1ELi32ELb0ELb0EEEJSH_NS5_IJNSW_ISF_SC_EES1O_EEESI_SJ_SI_SJ_NS1J_6fusion15FusionCallbacksIS1N_NS1Q_17LinearCombinationISI_fSI_fLNS_15FloatRoundStyleE2EEESH_S1P_JEEENS4_5SM1004TMEM4LOAD26SM100_TMEM_LOAD_16dp32b32xES14_NS15_INS16_ILi2ELi4ELi3EEES19_NSW_INS5_IJS1A_SF_EEENS5_IJSF_SC_EEEEEEENS4_39AutoVectorizingCopyWithAssumedAlignmentILi128EEENS4_14SM90_TMA_STOREES24_S26_S26_EEEvvEEEEvNT_6ParamsE)
        /*0008*/ 	.word	0x00000059


	//----- nvinfo : EIATTR_FRAME_SIZE
	.align		4
.L_19:
        /*000c*/ 	.byte	0x04, 0x11
        /*000e*/ 	.short	(.L_21 - .L_20)
	.align		4
.L_20:
        /*0010*/ 	.word	index@($__internal_2_$__cuda_sm10x_tcgen05_guardrail_trap_unallocated_columns_being_dealloced)
        /*0014*/ 	.word	0x00000000


	//----- nvinfo : EIATTR_FRAME_SIZE
	.align		4
.L_21:
        /*0018*/ 	.byte	0x04, 0x11
        /*001a*/ 	.short	(.L_23 - .L_22)
	.align		4
.L_22:
        /*001c*/ 	.word	index@($__internal_1_$__cuda_sm10x_tcgen05_guardrail_trap_phase_invalid_during_alloc)
        /*0020*/ 	.word	0x00000000


	//----- nvinfo : EIATTR_FRAME_SIZE
	.align		4
.L_23:
        /*0024*/ 	.byte	0x04, 0x11
        /*0026*/ 	.short	(.L_25 - .L_24)
	.align		4
.L_24:
        /*0028*/ 	.word	index@($__internal_0_$__cuda_sm10x_tcgen05_guardrail_trap_col_being_dealloced_not_returned_by_alloc)
        /*002c*/ 	.word	0x00000000


	//----- nvinfo : EIATTR_FRAME_SIZE
	.align		4
.L_25:
        /*0030*/ 	.byte	0x04, 0x11
        /*0032*/ 	.short	(.L_27 - .L_26)
	.align		4
.L_26:
        /*0034*/ 	.word	index@(_ZN7cutlass13device_kernelINS_4gemm6kernel13GemmUniversalIN4cute5tupleIJiiiiEEENS1_10collective13CollectiveMmaINS1_35MainloopSm100TmaUmmaWarpSpecializedILi6ELi2ELi4ENS5_IJNS4_1CILi2EEENSA_ILi1EEESC_EEEEENS5_IJNSA_ILi64EEESF_NSA_ILi256EEEEEENS_12float_e4m3_tENS5_IJlSC_lEEESI_SJ_NS4_8TiledMMAINS4_8MMA_AtomIJNS4_10MMA_TraitsINS4_19SM100_MMA_F8F6F4_SSEJSI_SI_fSF_SF_NS4_17integral_constantINS4_4UMMA5MajorELSQ_0EEESR_NSO_INSP_7ScaleInELSS_0EEEST_EEEEEENS4_6LayoutINS5_IJSC_SC_SC_EEENS5_IJNSA_ILi0EEESY_SY_EEEEENS5_IJNS4_10UnderscoreES11_S11_EEEEENS4_13SM90_TMA_LOADENS4_14ComposedLayoutINS4_7SwizzleILi3ELi4ELi3EEENS4_18smem_ptr_flag_bitsILi8EEENSW_INS5_IJNSA_ILi8EEENSA_ILi128EEEEEENS5_IJS1B_SC_EEEEEEEvNS4_8identityENS4_23SM90_TMA_LOAD_MULTICASTES1F_vS1G_EENS_8epilogue10collective18CollectiveEpilogueINS1J_23Sm100TmaWarpSpecializedILi1ELi1ELi32ELb0ELb0EEEJSH_NS5_IJNSW_ISF_SC_EES1O_EEESI_SJ_SI_SJ_NS1J_6fusion15FusionCallbacksIS1N_NS1Q_17LinearCombinationISI_fSI_fLNS_15FloatRoundStyleE2EEESH_S1P_JEEENS4_5SM1004TMEM4LOAD26SM100_TMEM_LOAD_16dp32b32xES14_NS15_INS16_ILi2ELi4ELi3EEES19_NSW_INS5_IJS1A_SF_EEENS5_IJSF_SC_EEEEEEENS4_39AutoVectorizingCopyWithAssumedAlignmentILi128EEENS4_14SM90_TMA_STOREES24_S26_S26_EEEvvEEEEvNT_6ParamsE)
        /*0038*/ 	.word	0x00000000


	//----- nvinfo : EIATTR_MIN_STACK_SIZE
	.align		4
.L_27:
        /*003c*/ 	.byte	0x04, 0x12
        /*003e*/ 	.short	(.L_29 - .L_28)
	.align		4
.L_28:
        /*0040*/ 	.word	index@(_ZN7cutlass13device_kernelINS_4gemm6kernel13GemmUniversalIN4cute5tupleIJiiiiEEENS1_10collective13CollectiveMmaINS1_35MainloopSm100TmaUmmaWarpSpecializedILi6ELi2ELi4ENS5_IJNS4_1CILi2EEENSA_ILi1EEESC_EEEEENS5_IJNSA_ILi64EEESF_NSA_ILi256EEEEEENS_12float_e4m3_tENS5_IJlSC_lEEESI_SJ_NS4_8TiledMMAINS4_8MMA_AtomIJNS4_10MMA_TraitsINS4_19SM100_MMA_F8F6F4_SSEJSI_SI_fSF_SF_NS4_17integral_constantINS4_4UMMA5MajorELSQ_0EEESR_NSO_INSP_7ScaleInELSS_0EEEST_EEEEEENS4_6LayoutINS5_IJSC_SC_SC_EEENS5_IJNSA_ILi0EEESY_SY_EEEEENS5_IJNS4_10UnderscoreES11_S11_EEEEENS4_13SM90_TMA_LOADENS4_14ComposedLayoutINS4_7SwizzleILi3ELi4ELi3EEENS4_18smem_ptr_flag_bitsILi8EEENSW_INS5_IJNSA_ILi8EEENSA_ILi128EEEEEENS5_IJS1B_SC_EEEEEEEvNS4_8identityENS4_23SM90_TMA_LOAD_MULTICASTES1F_vS1G_EENS_8epilogue10collective18CollectiveEpilogueINS1J_23Sm100TmaWarpSpecializedILi1ELi1ELi32ELb0ELb0EEEJSH_NS5_IJNSW_ISF_SC_EES1O_EEESI_SJ_SI_SJ_NS1J_6fusion15FusionCallbacksIS1N_NS1Q_17LinearCombinationISI_fSI_fLNS_15FloatRoundStyleE2EEESH_S1P_JEEENS4_5SM1004TMEM4LOAD26SM100_TMEM_LOAD_16dp32b32xES14_NS15_INS16_ILi2ELi4ELi3EEES19_NSW_INS5_IJS1A_SF_EEENS5_IJSF_SC_EEEEEEENS4_39AutoVectorizingCopyWithAssumedAlignmentILi128EEENS4_14SM90_TMA_STOREES24_S26_S26_EEEvvEEEEvNT_6ParamsE)
        /*0044*/ 	.word	0x00000000
.L_29:


//--------------------- .nv.compat                --------------------------
	.section	.nv.compat,"",@"SHT_CUDA_COMPAT_INFO"
	.align	4
        /*0000*/ 	.byte	0x02, 0x09, 0x01, 0x00, 0x02, 0x02, 0x02, 0x00, 0x02, 0x05, 0x05, 0x00, 0x03, 0x07, 0x01, 0x01
        /*0010*/ 	.byte	0x02, 0x03, 0x01, 0x00, 0x02, 0x06, 0x01, 0x00, 0x04, 0x0b, 0x08, 0x00, 0x09, 0x00, 0x00, 0x00
        /*0020*/ 	.byte	0x00, 0x00, 0x00, 0x00


//--------------------- .nv.info._ZN7cutlass13device_kernelINS_4gemm6kernel13GemmUniversalIN4cute5tupleIJiiiiEEENS1_10collective13CollectiveMmaINS1_35MainloopSm100TmaUmmaWarpSpecializedILi6ELi2ELi4ENS5_IJNS4_1CILi2EEENSA_ILi1EEESC_EEEEENS5_IJNSA_ILi64EEESF_NSA_ILi256EEEEEENS_12float_e4m3_tENS5_IJlSC_lEEESI_SJ_NS4_8TiledMMAINS4_8MMA_AtomIJNS4_10MMA_TraitsINS4_19SM100_MMA_F8F6F4_SSEJSI_SI_fSF_SF_NS4_17integral_constantINS4_4UMMA5MajorELSQ_0EEESR_NSO_INSP_7ScaleInELSS_0EEEST_EEEEEENS4_6LayoutINS5_IJSC_SC_SC_EEENS5_IJNSA_ILi0EEESY_SY_EEEEENS5_IJNS4_10UnderscoreES11_S11_EEEEENS4_13SM90_TMA_LOADENS4_14ComposedLayoutINS4_7SwizzleILi3ELi4ELi3EEENS4_18smem_ptr_flag_bitsILi8EEENSW_INS5_IJNSA_ILi8EEENSA_ILi128EEEEEENS5_IJS1B_SC_EEEEEEEvNS4_8identityENS4_23SM90_TMA_LOAD_MULTICASTES1F_vS1G_EENS_8epilogue10collective18CollectiveEpilogueINS1J_23Sm100TmaWarpSpecializedILi1ELi1ELi32ELb0ELb0EEEJSH_NS5_IJNSW_ISF_SC_EES1O_EEESI_SJ_SI_SJ_NS1J_6fusion15FusionCallbacksIS1N_NS1Q_17LinearCombinationISI_fSI_fLNS_15FloatRoundStyleE2EEESH_S1P_JEEENS4_5SM1004TMEM4LOAD26SM100_TMEM_LOAD_16dp32b32xES14_NS15_INS16_ILi2ELi4ELi3EEES19_NSW_INS5_IJS1A_SF_EEENS5_IJSF_SC_EEEEEEENS4_39AutoVectorizingCopyWithAssumedAlignmentILi128EEENS4_14SM90_TMA_STOREES24_S26_S26_EEEvvEEEEvNT_6ParamsE --------------------------
	.section	.nv.info._ZN7cutlass13device_kernelINS_4gemm6kernel13GemmUniversalIN4cute5tupleIJiiiiEEENS1_10collective13CollectiveMmaINS1_35MainloopSm100TmaUmmaWarpSpecializedILi6ELi2ELi4ENS5_IJNS4_1CILi2EEENSA_ILi1EEESC_EEEEENS5_IJNSA_ILi64EEESF_NSA_ILi256EEEEEENS_12float_e4m3_tENS5_IJlSC_lEEESI_SJ_NS4_8TiledMMAINS4_8MMA_AtomIJNS4_10MMA_TraitsINS4_19SM100_MMA_F8F6F4_SSEJSI_SI_fSF_SF_NS4_17integral_constantINS4_4UMMA5MajorELSQ_0EEESR_NSO_INSP_7ScaleInELSS_0EEEST_EEEEEENS4_6LayoutINS5_IJSC_SC_SC_EEENS5_IJNSA_ILi0EEESY_SY_EEEEENS5_IJNS4_10UnderscoreES11_S11_EEEEENS4_13SM90_TMA_LOADENS4_14ComposedLayoutINS4_7SwizzleILi3ELi4ELi3EEENS4_18smem_ptr_flag_bitsILi8EEENSW_INS5_IJNSA_ILi8EEENSA_ILi128EEEEEENS5_IJS1B_SC_EEEEEEEvNS4_8identityENS4_23SM90_TMA_LOAD_MULTICASTES1F_vS1G_EENS_8epilogue10collective18CollectiveEpilogueINS1J_23Sm100TmaWarpSpecializedILi1ELi1ELi32ELb0ELb0EEEJSH_NS5_IJNSW_ISF_SC_EES1O_EEESI_SJ_SI_SJ_NS1J_6fusion15FusionCallbacksIS1N_NS1Q_17LinearCombinationISI_fSI_fLNS_15FloatRoundStyleE2EEESH_S1P_JEEENS4_5SM1004TMEM4LOAD26SM100_TMEM_LOAD_16dp32b32xES14_NS15_INS16_ILi2ELi4ELi3EEES19_NSW_INS5_IJS1A_SF_EEENS5_IJSF_SC_EEEEEEENS4_39AutoVectorizingCopyWithAssumedAlignmentILi128EEENS4_14SM90_TMA_STOREES24_S26_S26_EEEvvEEEEvNT_6ParamsE,"",@"SHT_CUDA_INFO"
	.sectionflags	@""
	.align	4


	//----- nvinfo : EIATTR_CUDA_API_VERSION
	.align		4
        /*0000*/ 	.byte	0x04, 0x37
        /*0002*/ 	.short	(.L_31 - .L_30)
.L_30:
        /*0004*/ 	.word	0x00000082


	//----- nvinfo : EIATTR_KPARAM_INFO
	.align		4
.L_31:
        /*0008*/ 	.byte	0x04, 0x17
        /*000a*/ 	.short	(.L_33 - .L_32)
.L_32:
        /*000c*/ 	.word	0x00000000
        /*0010*/ 	.short	0x0000
        /*0012*/ 	.short	0x0000
        /*0014*/ 	.byte	0x00, 0xf0, 0x01, 0x20


	//----- nvinfo : EIATTR_AT_ENTRY_FRAGMENTS
	.align		4
.L_33:
        /*0018*/ 	.byte	0x04, 0x4f
        /*001a*/ 	.short	(.L_35 - .L_34)


	//   ....[0]....
.L_34:
        /*001c*/ 	.word	0x00000006


	//----- nvinfo : EIATTR_RESERVED_SMEM_USED
	.align		4
.L_35:
        /*0020*/ 	.byte	0x01, 0x41
	.zero		2


	//----- nvinfo : EIATTR_SPARSE_MMA_MASK
	.align		4
        /*0024*/ 	.byte	0x03, 0x50
        /*0026*/ 	.short	0x0000


	//----- nvinfo : EIATTR_TCGEN05_1CTA_USED
	.align		4
        /*0028*/ 	.byte	0x01, 0x51
	.zero		2


	//----- nvinfo : EIATTR_MAXREG_COUNT
	.align		4
        /*002c*/ 	.byte	0x03, 0x1b
        /*002e*/ 	.short	0x00ff


	//----- nvinfo : EIATTR_NUM_BARRIERS
	.align		4
        /*0030*/ 	.byte	0x02, 0x4c
        /*0032*/ 	.byte	0x07
	.zero		1


	//----- nvinfo : EIATTR_EXTERNS
	.align		4
        /*0034*/ 	.byte	0x04, 0x0f
        /*0036*/ 	.short	(.L_37 - .L_36)


	//   ....[0]....
	.align		4
.L_36:
        /*0038*/ 	.word	index@(__assertfail)


	//----- nvinfo : EIATTR_MERCURY_ISA_VERSION
	.align		4
.L_37:
        /*003c*/ 	.byte	0x03, 0x5f
        /*003e*/ 	.short	0x0101


	//----- nvinfo : EIATTR_INT_WARP_WIDE_INSTR_OFFSETS
	.align		4
        /*0040*/ 	.byte	0x04, 0x31
        /*0042*/ 	.short	(.L_39 - .L_38)


	//   ....[0]....
.L_38:
        /*0044*/ 	.word	0x000040b0


	//   ....[1]....
        /*0048*/ 	.word	0x000040e0


	//   ....[2]....
        /*004c*/ 	.word	0x00004100


	//   ....[3]....
        /*0050*/ 	.word	0x00004ce0


	//   ....[4]....
        /*0054*/ 	.word	0x00004d90


	//----- nvinfo : EIATTR_COOP_GROUP_MASK_REGIDS
	.align		4
.L_39:
        /*0058*/ 	.byte	0x04, 0x29
        /*005a*/ 	.short	(.L_41 - .L_40)


	//   ....[0]....
.L_40:
        /*005c*/ 	.word	0xffffffff


	//   ....[1]....
        /*0060*/ 	.word	0xffffffff


	//   ....[2]....
        /*0064*/ 	.word	0xffffffff


	//   ....[3]....
        /*0068*/ 	.word	0xffffffff


	//   ....[4]....
        /*006c*/ 	.word	0xffffffff


	//   ....[5]....
        /*0070*/ 	.word	0xffffffff


	//   ....[6]....
        /*0074*/ 	.word	0xffffffff


	//   ....[7]....
        /*0078*/ 	.word	0xffffffff


	//   ....[8]....
        /*007c*/ 	.word	0xffffffff


	//   ....[9]....
        /*0080*/ 	.word	0xffffffff


	//   ....[10]....
        /*0084*/ 	.word	0xffffffff


	//   ....[11]....
        /*0088*/ 	.word	0xffffffff


	//   ....[12]....
        /*008c*/ 	.word	0xffffffff


	//   ....[13]....
        /*0090*/ 	.word	0xffffffff


	//----- nvinfo : EIATTR_COOP_GROUP_INSTR_OFFSETS
	.align		4
.L_41:
        /*0094*/ 	.byte	0x04, 0x28
        /*0096*/ 	.short	(.L_43 - .L_42)


	//   ....[0]....
.L_42:
        /*0098*/ 	.word	0x00000080


	//   ....[1]....
        /*009c*/ 	.word	0x000004e0


	//   ....[2]....
        /*00a0*/ 	.word	0x000006c0


	//   ....[3]....
        /*00a4*/ 	.word	0x00000800


	//   ....[4]....
        /*00a8*/ 	.word	0x00000900


	//   ....[5]....
        /*00ac*/ 	.word	0x00000a70


	//   ....[6]....
        /*00b0*/ 	.word	0x00000c10


	//   ....[7]....
        /*00b4*/ 	.word	0x00000dc0


	//   ....[8]....
        /*00b8*/ 	.word	0x00002120


	//   ....[9]....
        /*00bc*/ 	.word	0x000030e0


	//   ....[10]....
        /*00c0*/ 	.word	0x000032f0


	//   ....[11]....
        /*00c4*/ 	.word	0x00003320


	//   ....[12]....
        /*00c8*/ 	.word	0x00003f90


	//   ....[13]....
        /*00cc*/ 	.word	0x000041c0


	//----- nvinfo : EIATTR_VRC_CTA_INIT_COUNT
	.align		4
.L_43:
        /*00d0*/ 	.byte	0x02, 0x4a
        /*00d2*/ 	.byte	0x80
	.zero		1


	//----- nvinfo : EIATTR_SYSCALL_OFFSETS
	.align		4
        /*00d4*/ 	.byte	0x04, 0x46
        /*00d6*/ 	.short	(.L_45 - .L_44)


	//   ....[0]....
.L_44:
        /*00d8*/ 	.word	0x00005900


	//   ....[1]....
        /*00dc*/ 	.word	0x00005a40


	//   ....[2]....
        /*00e0*/ 	.word	0x000061c0


	//----- nvinfo : EIATTR_MBARRIER_INSTR_OFFSETS
	.align		4
.L_45:
        /*00e4*/ 	.byte	0x04, 0x39
        /*00e6*/ 	.short	(.L_47 - .L_46)


	//   ....[0]....
.L_46:
        /*00e8*/ 	.word	0x000005f0
        /*00ec*/ 	.word	0x000000ff
        /*00f0*/ 	.word	0x00000000
        /*00f4*/ 	.short	0x0100
        /*00f6*/ 	.byte	0x04
	.zero		1


	//   ....[1]....
        /*00f8*/ 	.word	0x00000600
        /*00fc*/ 	.word	0x000000ff
        /*0100*/ 	.word	0x00000030
        /*0104*/ 	.short	0x0100
        /*0106*/ 	.byte	0x04
	.zero		1


	//   ....[2]....
        /*0108*/ 	.word	0x00000610
        /*010c*/ 	.word	0x000000ff
        /*0110*/ 	.word	0x00000008
        /*0114*/ 	.short	0x0100
        /*0116*/ 	.byte	0x04
	.zero		1


	//   ....[3]....
        /*0118*/ 	.word	0x00000620
        /*011c*/ 	.word	0x000000ff
        /*0120*/ 	.word	0x00000038
        /*0124*/ 	.short	0x0100
        /*0126*/ 	.byte	0x04
	.zero		1


	//   ....[4]....
        /*0128*/ 	.word	0x00000630
        /*012c*/ 	.word	0x000000ff
        /*0130*/ 	.word	0x00000010
        /*0134*/ 	.short	0x0100
        /*0136*/ 	.byte	0x04
	.zero		1


	//   ....[5]....
        /*0138*/ 	.word	0x00000640
        /*013c*/ 	.word	0x000000ff
        /*0140*/ 	.word	0x00000040
        /*0144*/ 	.short	0x0100
        /*0146*/ 	.byte	0x04
	.zero		1


	//   ....[6]....
        /*0148*/ 	.word	0x00000650
        /*014c*/ 	.word	0x000000ff
        /*0150*/ 	.word	0x00000018
        /*0154*/ 	.short	0x0100
        /*0156*/ 	.byte	0x04
	.zero		1


	//   ....[7]....
        /*0158*/ 	.word	0x00000660
        /*015c*/ 	.word	0x000000ff
        /*0160*/ 	.word	0x00000048
        /*0164*/ 	.short	0x0100
        /*0166*/ 	.byte	0x04
	.zero		1


	//   ....[8]....
        /*0168*/ 	.word	0x00000670
        /*016c*/ 	.word	0x000000ff
        /*0170*/ 	.word	0x00000020
        /*0174*/ 	.short	0x0100
        /*0176*/ 	.byte	0x04
	.zero		1


	//   ....[9]....
        /*0178*/ 	.word	0x00000680
        /*017c*/ 	.word	0x000000ff
        /*0180*/ 	.word	0x00000050
        /*0184*/ 	.short	0x0100
        /*0186*/ 	.byte	0x04
	.zero		1


	//   ....[10]....
        /*0188*/ 	.word	0x00000690
        /*018c*/ 	.word	0x000000ff
        /*0190*/ 	.word	0x00000028
        /*0194*/ 	.short	0x0100
        /*0196*/ 	.byte	0x04
	.zero		1


	//   ....[11]....
        /*0198*/ 	.word	0x000006a0
        /*019c*/ 	.word	0x000000ff
        /*01a0*/ 	.word	0x00000058
        /*01a4*/ 	.short	0x0100
        /*01a6*/ 	.byte	0x04
	.zero		1


	//   ....[12]....
        /*01a8*/ 	.word	0x000007d0
        /*01ac*/ 	.word	0x000000ff
        /*01b0*/ 	.word	0x00000060
        /*01b4*/ 	.short	0x0100
        /*01b6*/ 	.byte	0x04
	.zero		1


	//   ....[13]....
        /*01b8*/ 	.word	0x000007e0
        /*01bc*/ 	.word	0x000000ff
        /*01c0*/ 	.word	0x00000068
        /*01c4*/ 	.short	0x0100
        /*01c6*/ 	.byte	0x04
	.zero		1


	//   ....[14]....
        /*01c8*/ 	.word	0x000008d0
        /*01cc*/ 	.word	0x000000ff
        /*01d0*/ 	.word	0x00000070
        /*01d4*/ 	.short	0x0100
        /*01d6*/ 	.byte	0x06
	.zero		1


	//   ....[15]....
        /*01d8*/ 	.word	0x000008e0
        /*01dc*/ 	.word	0x000000ff
        /*01e0*/ 	.word	0x00000078
        /*01e4*/ 	.short	0x0100
        /*01e6*/ 	.byte	0x06
	.zero		1


	//   ....[16]....
        /*01e8*/ 	.word	0x00000a20
        /*01ec*/ 	.word	0x000000ff
        /*01f0*/ 	.word	0x00000080
        /*01f4*/ 	.short	0x0100
        /*01f6*/ 	.byte	0x06
	.zero		1


	//   ....[17]....
        /*01f8*/ 	.word	0x00000a30
        /*01fc*/ 	.word	0x000000ff
        /*0200*/ 	.word	0x00000090
        /*0204*/ 	.short	0x0100
        /*0206*/ 	.byte	0x06
	.zero		1


	//   ....[18]....
        /*0208*/ 	.word	0x00000a40
        /*020c*/ 	.word	0x000000ff
        /*0210*/ 	.word	0x00000088
        /*0214*/ 	.short	0x0100
        /*0216*/ 	.byte	0x06
	.zero		1


	//   ....[19]....
        /*0218*/ 	.word	0x00000a50
        /*021c*/ 	.word	0x000000ff
        /*0220*/ 	.word	0x00000098
        /*0224*/ 	.short	0x0100
        /*0226*/ 	.byte	0x06
	.zero		1


	//   ....[20]....
        /*0228*/ 	.word	0x00000b80
        /*022c*/ 	.word	0x000000ff
        /*0230*/ 	.word	0x000000a0
        /*0234*/ 	.short	0x0100
        /*0236*/ 	.byte	0x04
	.zero		1


	//   ....[21]....
        /*0238*/ 	.word	0x00000b90
        /*023c*/ 	.word	0x000000ff
        /*0240*/ 	.word	0x000000c0
        /*0244*/ 	.short	0x0100
        /*0246*/ 	.byte	0x04
	.zero		1


	//   ....[22]....
        /*0248*/ 	.word	0x00000ba0
        /*024c*/ 	.word	0x000000ff
        /*0250*/ 	.word	0x000000a8
        /*0254*/ 	.short	0x0100
        /*0256*/ 	.byte	0x04
	.zero		1


	//   ....[23]....
        /*0258*/ 	.word	0x00000bb0
        /*025c*/ 	.word	0x000000ff
        /*0260*/ 	.word	0x000000c8
        /*0264*/ 	.short	0x0100
        /*0266*/ 	.byte	0x04
	.zero		1


	//   ....[24]....
        /*0268*/ 	.word	0x00000bc0
        /*026c*/ 	.word	0x000000ff
        /*0270*/ 	.word	0x000000b0
        /*0274*/ 	.short	0x0100
        /*0276*/ 	.byte	0x04
	.zero		1


	//   ....[25]....
        /*0278*/ 	.word	0x00000bd0
        /*027c*/ 	.word	0x000000ff
        /*0280*/ 	.word	0x000000d0
        /*0284*/ 	.short	0x0100
        /*0286*/ 	.byte	0x04
	.zero		1


	//   ....[26]....
        /*0288*/ 	.word	0x00000be0
        /*028c*/ 	.word	0x000000ff
        /*0290*/ 	.word	0x000000b8
        /*0294*/ 	.short	0x0100
        /*0296*/ 	.byte	0x04
	.zero		1


	//   ....[27]....
        /*0298*/ 	.word	0x00000bf0
        /*029c*/ 	.word	0x000000ff
        /*02a0*/ 	.word	0x000000d8
        /*02a4*/ 	.short	0x0100
        /*02a6*/ 	.byte	0x04
	.zero		1


	//   ....[28]....
        /*02a8*/ 	.word	0x00000ce0
        /*02ac*/ 	.word	0x000000ff
        /*02b0*/ 	.word	0x000000e0
        /*02b4*/ 	.short	0x0100
        /*02b6*/ 	.byte	0x04
	.zero		1


	//   ....[29]....
        /*02b8*/ 	.word	0x00000cf0
        /*02bc*/ 	.word	0x000000ff
        /*02c0*/ 	.word	0x000000f0
        /*02c4*/ 	.short	0x0100
        /*02c6*/ 	.byte	0x04
	.zero		1


	//   ....[30]....
        /*02c8*/ 	.word	0x00000d00
        /*02cc*/ 	.word	0x000000ff
        /*02d0*/ 	.word	0x000000e8
        /*02d4*/ 	.short	0x0100
        /*02d6*/ 	.byte	0x04
	.zero		1


	//   ....[31]....
        /*02d8*/ 	.word	0x00000d10
        /*02dc*/ 	.word	0x000000ff
        /*02e0*/ 	.word	0x000000f8
        /*02e4*/ 	.short	0x0100
        /*02e6*/ 	.byte	0x04
	.zero		1


	//   ....[32]....
        /*02e8*/ 	.word	0x00001800
        /*02ec*/ 	.word	0x00000000
        /*02f0*/ 	.word	0x000000f0
        /*02f4*/ 	.short	0x010a
        /*02f6*/ 	.byte	0xff
	.zero		1


	//   ....[33]....
        /*02f8*/ 	.word	0x00001830
        /*02fc*/ 	.word	0x00000000
        /*0300*/ 	.word	0x000000e0
        /*0304*/ 	.short	0x0101
        /*0306*/ 	.byte	0xff
	.zero		1


	//   ....[34]....
        /*0308*/ 	.word	0x00001900
        /*030c*/ 	.word	0x000000ff
        /*0310*/ 	.word	0x00000030
        /*0314*/ 	.short	0x010a
        /*0316*/ 	.byte	0x04
	.zero		1


	//   ....[35]....
        /*0318*/ 	.word	0x00001980
        /*031c*/ 	.word	0x000000ff
        /*0320*/ 	.word	0x00000030
        /*0324*/ 	.short	0x010a
        /*0326*/ 	.byte	0x21
	.zero		1


	//   ....[36]....
        /*0328*/ 	.word	0x00001b70
        /*032c*/ 	.word	0x000000ff
        /*0330*/ 	.word	0x00000030
        /*0334*/ 	.short	0x010a
        /*0336*/ 	.byte	0x05
	.zero		1


	//   ....[37]....
        /*0338*/ 	.word	0x00001d10
        /*033c*/ 	.word	0x000000ff
        /*0340*/ 	.word	0x00000078
        /*0344*/ 	.short	0x0101
        /*0346*/ 	.byte	0x0d
	.zero		1


	//   ....[38]....
        /*0348*/ 	.word	0x00001d30
        /*034c*/ 	.word	0x000000ff
        /*0350*/ 	.word	0x00000030
        /*0354*/ 	.short	0x010a
        /*0356*/ 	.byte	0x04
	.zero		1


	//   ....[39]....
        /*0358*/ 	.word	0x00001db0
        /*035c*/ 	.word	0x000000ff
        /*0360*/ 	.word	0x00000030
        /*0364*/ 	.short	0x010a
        /*0366*/ 	.byte	0x21
	.zero		1


	//   ....[40]....
        /*0368*/ 	.word	0x00001f40
        /*036c*/ 	.word	0x000000ff
        /*0370*/ 	.word	0x00000030
        /*0374*/ 	.short	0x010a
        /*0376*/ 	.byte	0x05
	.zero		1


	//   ....[41]....
        /*0378*/ 	.word	0x00002150
        /*037c*/ 	.word	0x00000003
        /*0380*/ 	.word	0x00000080
        /*0384*/ 	.short	0x010a
        /*0386*/ 	.byte	0xff
	.zero		1


	//   ....[42]....
        /*0388*/ 	.word	0x000022a0
        /*038c*/ 	.word	0x00000000
        /*0390*/ 	.word	0x00000000
        /*0394*/ 	.short	0x0101
        /*0396*/ 	.byte	0xff
	.zero		1


	//   ....[43]....
        /*0398*/ 	.word	0x00002840
        /*039c*/ 	.word	0x000000ff
        /*03a0*/ 	.word	0x00000000
        /*03a4*/ 	.short	0x010a
        /*03a6*/ 	.byte	0x04
	.zero		1


	//   ....[44]....
        /*03a8*/ 	.word	0x000028d0
        /*03ac*/ 	.word	0x000000ff
        /*03b0*/ 	.word	0x00000000
        /*03b4*/ 	.short	0x010a
        /*03b6*/ 	.byte	0x05
	.zero		1


	//   ....[45]....
        /*03b8*/ 	.word	0x00002960
        /*03bc*/ 	.word	0x000000ff
        /*03c0*/ 	.word	0x00000000
        /*03c4*/ 	.short	0x010a
        /*03c6*/ 	.byte	0x05
	.zero		1


	//   ....[46]....
        /*03c8*/ 	.word	0x000029f0
        /*03cc*/ 	.word	0x000000ff
        /*03d0*/ 	.word	0x00000000
        /*03d4*/ 	.short	0x010a
        /*03d6*/ 	.byte	0x05
	.zero		1


	//   ....[47]....
        /*03d8*/ 	.word	0x00002a80
        /*03dc*/ 	.word	0x000000ff
        /*03e0*/ 	.word	0x00000000
        /*03e4*/ 	.short	0x010a
        /*03e6*/ 	.byte	0x05
	.zero		1


	//   ....[48]....
        /*03e8*/ 	.word	0x00002b20
        /*03ec*/ 	.word	0x00000000
        /*03f0*/ 	.word	0x00000000
        /*03f4*/ 	.short	0x010a
        /*03f6*/ 	.byte	0xff
	.zero		1


	//   ....[49]....
        /*03f8*/ 	.word	0x00002c40
        /*03fc*/ 	.word	0x00000002
        /*0400*/ 	.word	0x000000e0
        /*0404*/ 	.short	0x010a
        /*0406*/ 	.byte	0xff
	.zero		1


	//   ....[50]....
        /*0408*/ 	.word	0x00002cb0
        /*040c*/ 	.word	0x00000002
        /*0410*/ 	.word	0x00000000
        /*0414*/ 	.short	0x0101
        /*0416*/ 	.byte	0xff
	.zero		1


	//   ....[51]....
        /*0418*/ 	.word	0x00002cd0
        /*041c*/ 	.word	0x000000ff
        /*0420*/ 	.word	0x00000090
        /*0424*/ 	.short	0x010a
        /*0426*/ 	.byte	0x04
	.zero		1


	//   ....[52]....
        /*0428*/ 	.word	0x00002df0
        /*042c*/ 	.word	0x00000002
        /*0430*/ 	.word	0x00000080
        /*0434*/ 	.short	0x010a
        /*0436*/ 	.byte	0xff
	.zero		1


	//   ....[53]....
        /*0438*/ 	.word	0x00002ef0
        /*043c*/ 	.word	0x00000002
        /*0440*/ 	.word	0x00000000
        /*0444*/ 	.short	0x0101
        /*0446*/ 	.byte	0xff
	.zero		1


	//   ....[54]....
        /*0448*/ 	.word	0x00002f80
        /*044c*/ 	.word	0x000000ff
        /*0450*/ 	.word	0x00000090
        /*0454*/ 	.short	0x0106
        /*0456*/ 	.byte	0x04
	.zero		1


	//   ....[55]....
        /*0458*/ 	.word	0x00002fa0
        /*045c*/ 	.word	0x000000ff
        /*0460*/ 	.word	0x00000090
        /*0464*/ 	.short	0x010a
        /*0466*/ 	.byte	0x04
	.zero		1


	//   ....[56]....
        /*0468*/ 	.word	0x00003030
        /*046c*/ 	.word	0x000000ff
        /*0470*/ 	.word	0x00000090
        /*0474*/ 	.short	0x0106
        /*0476*/ 	.byte	0x07
	.zero		1


	//   ....[57]....
        /*0478*/ 	.word	0x00003070
        /*047c*/ 	.word	0x00000000
        /*0480*/ 	.word	0x00000090
        /*0484*/ 	.short	0x010a
        /*0486*/ 	.byte	0xff
	.zero		1


	//   ....[58]....
        /*0488*/ 	.word	0x00003640
        /*048c*/ 	.word	0x00000000
        /*0490*/ 	.word	0x00000080
        /*0494*/ 	.short	0x010a
        /*0496*/ 	.byte	0xff
	.zero		1


	//   ....[59]....
        /*0498*/ 	.word	0x00003740
        /*049c*/ 	.word	0x00000003
        /*04a0*/ 	.word	0x00000000
        /*04a4*/ 	.short	0x0101
        /*04a6*/ 	.byte	0xff
	.zero		1


	//   ....[60]....
        /*04a8*/ 	.word	0x00003750
        /*04ac*/ 	.word	0x000000ff
        /*04b0*/ 	.word	0x00000000
        /*04b4*/ 	.short	0x010a
        /*04b6*/ 	.byte	0x04
	.zero		1


	//   ....[61]....
        /*04b8*/ 	.word	0x000037d0
        /*04bc*/ 	.word	0x000000ff
        /*04c0*/ 	.word	0x000000c0
        /*04c4*/ 	.short	0x010a
        /*04c6*/ 	.byte	0x2e
	.zero		1


	//   ....[62]....
        /*04c8*/ 	.word	0x000038b0
        /*04cc*/ 	.word	0x000000ff
        /*04d0*/ 	.word	0x00000000
        /*04d4*/ 	.short	0x010a
        /*04d6*/ 	.byte	0x07
	.zero		1


	//   ....[63]....
        /*04d8*/ 	.word	0x000039f0
        /*04dc*/ 	.word	0x000000ff
        /*04e0*/ 	.word	0x00000000
        /*04e4*/ 	.short	0x010a
        /*04e6*/ 	.byte	0x04
	.zero		1


	//   ....[64]....
        /*04e8*/ 	.word	0x00003dc0
        /*04ec*/ 	.word	0x000000ff
        /*04f0*/ 	.word	0x00000000
        /*04f4*/ 	.short	0x010a
        /*04f6*/ 	.byte	0x04
	.zero		1


	//   ....[65]....
        /*04f8*/ 	.word	0x00003e50
        /*04fc*/ 	.word	0x000000ff
        /*0500*/ 	.word	0x00000000
        /*0504*/ 	.short	0x010a
        /*0506*/ 	.byte	0x05
	.zero		1


	//   ....[66]....
        /*0508*/ 	.word	0x00003ee0
        /*050c*/ 	.word	0x000000ff
        /*0510*/ 	.word	0x00000000
        /*0514*/ 	.short	0x010a
        /*0516*/ 	.byte	0x05
	.zero		1


	//   ....[67]....
        /*0518*/ 	.word	0x00003f70
        /*051c*/ 	.word	0x000000ff
        /*0520*/ 	.word	0x00000000
        /*0524*/ 	.short	0x010a
        /*0526*/ 	.byte	0x04
	.zero		1


	//   ....[68]....
        /*0528*/ 	.word	0x00004460
        /*052c*/ 	.word	0x00000003
        /*0530*/ 	.word	0x00000080
        /*0534*/ 	.short	0x010a
        /*0536*/ 	.byte	0xff
	.zero		1


	//   ....[69]....
        /*0538*/ 	.word	0x000045d0
        /*053c*/ 	.word	0x00000000
        /*0540*/ 	.word	0x00000000
        /*0544*/ 	.short	0x0101
        /*0546*/ 	.byte	0xff
	.zero		1


	//   ....[70]....
        /*0548*/ 	.word	0x00004a90
        /*054c*/ 	.word	0x000000ff
        /*0550*/ 	.word	0x00000078
        /*0554*/ 	.short	0x010a
        /*0556*/ 	.byte	0x11
	.zero		1


	//   ....[71]....
        /*0558*/ 	.word	0x00004c20
        /*055c*/ 	.word	0x000000ff
        /*0560*/ 	.word	0x00000068
        /*0564*/ 	.short	0x010a
        /*0566*/ 	.byte	0x11
	.zero		1


	//   ....[72]....
        /*0568*/ 	.word	0x00004e30
        /*056c*/ 	.word	0x000000ff
        /*0570*/ 	.word	0x00000060
        /*0574*/ 	.short	0x010b
        /*0576*/ 	.byte	0x11
	.zero		1


	//   ....[73]....
        /*0578*/ 	.word	0x00004e40
        /*057c*/ 	.word	0x000000ff
        /*0580*/ 	.word	0x00000000
        /*0584*/ 	.short	0x0101
        /*0586*/ 	.byte	0x34
	.zero		1


	//   ....[74]....
        /*0588*/ 	.word	0x00004e80
        /*058c*/ 	.word	0x00000000
        /*0590*/ 	.word	0x00000068
        /*0594*/ 	.short	0x010a
        /*0596*/ 	.byte	0xff
	.zero		1


	//   ....[75]....
        /*0598*/ 	.word	0x000051c0
        /*059c*/ 	.word	0x00000003
        /*05a0*/ 	.word	0x00000080
        /*05a4*/ 	.short	0x010a
        /*05a6*/ 	.byte	0xff
	.zero		1


	//   ....[76]....
        /*05a8*/ 	.word	0x00005340
        /*05ac*/ 	.word	0x00000000
        /*05b0*/ 	.word	0x00000000
        /*05b4*/ 	.short	0x0101
        /*05b6*/ 	.byte	0xff
	.zero		1


	//   ....[77]....
        /*05b8*/ 	.word	0x00005da0
        /*05bc*/ 	.word	0x000000ff
        /*05c0*/ 	.word	0x00000060
        /*05c4*/ 	.short	0x010a
        /*05c6*/ 	.byte	0x2c
	.zero		1


	//   ....[78]....
        /*05c8*/ 	.word	0x00005db0
        /*05cc*/ 	.word	0x00000016
        /*05d0*/ 	.word	0x000000a0
        /*05d4*/ 	.short	0x010a
        /*05d6*/ 	.byte	0xff
	.zero		1


	//   ....[79]....
        /*05d8*/ 	.word	0x00005f60
        /*05dc*/ 	.word	0x000000ff
        /*05e0*/ 	.word	0x00000060
        /*05e4*/ 	.short	0x010a
        /*05e6*/ 	.byte	0x2c
	.zero		1


	//   ....[80]....
        /*05e8*/ 	.word	0x00006040
        /*05ec*/ 	.word	0x000000ff
        /*05f0*/ 	.word	0x00000000
        /*05f4*/ 	.short	0x0101
        /*05f6*/ 	.byte	0x04
	.zero		1


	//   ....[81]....
        /*05f8*/ 	.word	0x000060a0
        /*05fc*/ 	.word	0x00000016
        /*0600*/ 	.word	0x000000a0
        /*0604*/ 	.short	0x010a
        /*0606*/ 	.byte	0xff
	.zero		1


	//   ....[82]....
        /*0608*/ 	.word	0x00006410
        /*060c*/ 	.word	0x000000ff
        /*0610*/ 	.word	0x00000000
        /*0614*/ 	.short	0x0101
        /*0616*/ 	.byte	0x04
	.zero		1


	//   ....[83]....
        /*0618*/ 	.word	0x00006cf0
        /*061c*/ 	.word	0x00000000
        /*0620*/ 	.word	0x000000f0
        /*0624*/ 	.short	0x010a
        /*0626*/ 	.byte	0xff
	.zero		1


	//   ....[84]....
        /*0628*/ 	.word	0x00006d50
        /*062c*/ 	.word	0x00000000
        /*0630*/ 	.word	0x00000030
        /*0634*/ 	.short	0x010a
        /*0636*/ 	.byte	0xff
	.zero		1


	//   ....[85]....
        /*0638*/ 	.word	0x00006db0
        /*063c*/ 	.word	0x00000000
        /*0640*/ 	.word	0x00000030
        /*0644*/ 	.short	0x010a
        /*0646*/ 	.byte	0xff
	.zero		1


	//   ....[86]....
        /*0648*/ 	.word	0x00006e00
        /*064c*/ 	.word	0x00000003
        /*0650*/ 	.word	0x00000080
        /*0654*/ 	.short	0x010a
        /*0656*/ 	.byte	0xff
	.zero		1


	//   ....[87]....
        /*0658*/ 	.word	0x00006e60
        /*065c*/ 	.word	0x00000000
        /*0660*/ 	.word	0x00000000
        /*0664*/ 	.short	0x010a
        /*0666*/ 	.byte	0xff
	.zero		1


	//   ....[88]....
        /*0668*/ 	.word	0x00006ec0
        /*066c*/ 	.word	0x00000000
        /*0670*/ 	.word	0x00000000
        /*0674*/ 	.short	0x010a
        /*0676*/ 	.byte	0xff
	.zero		1


	//   ....[89]....
        /*0678*/ 	.word	0x00006f20
        /*067c*/ 	.word	0x00000000
        /*0680*/ 	.word	0x00000000
        /*0684*/ 	.short	0x010a
        /*0686*/ 	.byte	0xff
	.zero		1


	//   ....[90]....
        /*0688*/ 	.word	0x00006f80
        /*068c*/ 	.word	0x00000000
        /*0690*/ 	.word	0x00000000
        /*0694*/ 	.short	0x010a
        /*0696*/ 	.byte	0xff
	.zero		1


	//   ....[91]....
        /*0698*/ 	.word	0x00006fe0
        /*069c*/ 	.word	0x00000000
        /*06a0*/ 	.word	0x00000000
        /*06a4*/ 	.short	0x010a
        /*06a6*/ 	.byte	0xff
	.zero		1


	//   ....[92]....
        /*06a8*/ 	.word	0x00007030
        /*06ac*/ 	.word	0x00000002
        /*06b0*/ 	.word	0x000000e0
        /*06b4*/ 	.short	0x010a
        /*06b6*/ 	.byte	0xff
	.zero		1


	//   ....[93]....
        /*06b8*/ 	.word	0x00007090
        /*06bc*/ 	.word	0x00000002
        /*06c0*/ 	.word	0x00000090
        /*06c4*/ 	.short	0x010a
        /*06c6*/ 	.byte	0xff
	.zero		1


	//   ....[94]....
        /*06c8*/ 	.word	0x000070e0
        /*06cc*/ 	.word	0x00000002
        /*06d0*/ 	.word	0x00000080
        /*06d4*/ 	.short	0x010a
        /*06d6*/ 	.byte	0xff
	.zero		1


	//   ....[95]....
        /*06d8*/ 	.word	0x00007140
        /*06dc*/ 	.word	0x00000000
        /*06e0*/ 	.word	0x00000090
        /*06e4*/ 	.short	0x010a
        /*06e6*/ 	.byte	0xff
	.zero		1


	//   ....[96]....
        /*06e8*/ 	.word	0x00007190
        /*06ec*/ 	.word	0x00000000
        /*06f0*/ 	.word	0x00000080
        /*06f4*/ 	.short	0x010a
        /*06f6*/ 	.byte	0xff
	.zero		1


	//   ....[97]....
        /*06f8*/ 	.word	0x000071f0
        /*06fc*/ 	.word	0x00000002
        /*0700*/ 	.word	0x000000c0
        /*0704*/ 	.short	0x010a
        /*0706*/ 	.byte	0xff
	.zero		1


	//   ....[98]....
        /*0708*/ 	.word	0x00007250
        /*070c*/ 	.word	0x00000000
        /*0710*/ 	.word	0x00000000
        /*0714*/ 	.short	0x010a
        /*0716*/ 	.byte	0xff
	.zero		1


	//   ....[99]....
        /*0718*/ 	.word	0x000072b0
        /*071c*/ 	.word	0x00000000
        /*0720*/ 	.word	0x00000000
        /*0724*/ 	.short	0x010a
        /*0726*/ 	.byte	0xff
	.zero		1


	//   ....[100]....
        /*0728*/ 	.word	0x00007310
        /*072c*/ 	.word	0x00000000
        /*0730*/ 	.word	0x00000000
        /*0734*/ 	.short	0x010a
        /*0736*/ 	.byte	0xff
	.zero		1


	//   ....[101]....
        /*0738*/ 	.word	0x00007370
        /*073c*/ 	.word	0x00000000
        /*0740*/ 	.word	0x00000000
        /*0744*/ 	.short	0x010a
        /*0746*/ 	.byte	0xff
	.zero		1


	//   ....[102]....
        /*0748*/ 	.word	0x000073d0
        /*074c*/ 	.word	0x00000000
        /*0750*/ 	.word	0x00000000
        /*0754*/ 	.short	0x010a
        /*0756*/ 	.byte	0xff
	.zero		1


	//   ....[103]....
        /*0758*/ 	.word	0x00007420
        /*075c*/ 	.word	0x00000003
        /*0760*/ 	.word	0x00000080
        /*0764*/ 	.short	0x010a
        /*0766*/ 	.byte	0xff
	.zero		1


	//   ....[104]....
        /*0768*/ 	.word	0x00007480
        /*076c*/ 	.word	0x00000000
        /*0770*/ 	.word	0x00000078
        /*0774*/ 	.short	0x010a
        /*0776*/ 	.byte	0xff
	.zero		1


	//   ....[105]....
        /*0778*/ 	.word	0x000074e0
        /*077c*/ 	.word	0x00000000
        /*0780*/ 	.word	0x00000068
        /*0784*/ 	.short	0x010a
        /*0786*/ 	.byte	0xff
	.zero		1


	//   ....[106]....
        /*0788*/ 	.word	0x00007530
        /*078c*/ 	.word	0x00000003
        /*0790*/ 	.word	0x00000080
        /*0794*/ 	.short	0x010a
        /*0796*/ 	.byte	0xff
	.zero		1


	//   ....[107]....
        /*0798*/ 	.word	0x00007590
        /*079c*/ 	.word	0x00000000
        /*07a0*/ 	.word	0x00000060
        /*07a4*/ 	.short	0x010a
        /*07a6*/ 	.byte	0xff
	.zero		1


	//   ....[108]....
        /*07a8*/ 	.word	0x000075e0
        /*07ac*/ 	.word	0x00000016
        /*07b0*/ 	.word	0x000000a0
        /*07b4*/ 	.short	0x010a
        /*07b6*/ 	.byte	0xff
	.zero		1


	//----- nvinfo : EIATTR_NUM_MBARRIERS
	.align		4
.L_47:
        /*07b8*/ 	.byte	0x03, 0x38
        /*07ba*/ 	.short	0x0020


	//----- nvinfo : EIATTR_EXIT_INSTR_OFFSETS
	.align		4
        /*07bc*/ 	.byte	0x04, 0x1c
        /*07be*/ 	.short	(.L_49 - .L_48)


	//   ....[0]....
.L_48:
        /*07c0*/ 	.word	0x00002b50


	//   ....[1]....
        /*07c4*/ 	.word	0x00003040


	//   ....[2]....
        /*07c8*/ 	.word	0x000030a0


	//   ....[3]....
        /*07cc*/ 	.word	0x000041d0


	//   ....[4]....
        /*07d0*/ 	.word	0x00004eb0


	//   ....[5]....
        /*07d4*/ 	.word	0x00004ef0


	//   ....[6]....
        /*07d8*/ 	.word	0x00006ce0


	//----- nvinfo : EIATTR_MAX_THREADS
	.align		4
.L_49:
        /*07dc*/ 	.byte	0x04, 0x05
        /*07de*/ 	.short	(.L_51 - .L_50)
.L_50:
        /*07e0*/ 	.word	0x00000100
        /*07e4*/ 	.word	0x00000001
        /*07e8*/ 	.word	0x00000001


	//----- nvinfo : EIATTR_CRS_STACK_SIZE
	.align		4
.L_51:
        /*07ec*/ 	.byte	0x04, 0x1e
        /*07ee*/ 	.short	(.L_53 - .L_52)
.L_52:
        /*07f0*/ 	.word	0x00000000


	//----- nvinfo : EIATTR_CBANK_PARAM_SIZE
	.align		4
.L_53:
        /*07f4*/ 	.byte	0x03, 0x19
        /*07f6*/ 	.short	0x0800


	//----- nvinfo : EIATTR_PARAM_CBANK
	.align		4
        /*07f8*/ 	.byte	0x04, 0x0a
        /*07fa*/ 	.short	(.L_55 - .L_54)
	.align		4
.L_54:
        /*07fc*/ 	.word	index@(.nv.constant0._ZN7cutlass13device_kernelINS_4gemm6kernel13GemmUniversalIN4cute5tupleIJiiiiEEENS1_10collective13CollectiveMmaINS1_35MainloopSm100TmaUmmaWarpSpecializedILi6ELi2ELi4ENS5_IJNS4_1CILi2EEENSA_ILi1EEESC_EEEEENS5_IJNSA_ILi64EEESF_NSA_ILi256EEEEEENS_12float_e4m3_tENS5_IJlSC_lEEESI_SJ_NS4_8TiledMMAINS4_8MMA_AtomIJNS4_10MMA_TraitsINS4_19SM100_MMA_F8F6F4_SSEJSI_SI_fSF_SF_NS4_17integral_constantINS4_4UMMA5MajorELSQ_0EEESR_NSO_INSP_7ScaleInELSS_0EEEST_EEEEEENS4_6LayoutINS5_IJSC_SC_SC_EEENS5_IJNSA_ILi0EEESY_SY_EEEEENS5_IJNS4_10UnderscoreES11_S11_EEEEENS4_13SM90_TMA_LOADENS4_14ComposedLayoutINS4_7SwizzleILi3ELi4ELi3EEENS4_18smem_ptr_flag_bitsILi8EEENSW_INS5_IJNSA_ILi8EEENSA_ILi128EEEEEENS5_IJS1B_SC_EEEEEEEvNS4_8identityENS4_23SM90_TMA_LOAD_MULTICASTES1F_vS1G_EENS_8epilogue10collective18CollectiveEpilogueINS1J_23Sm100TmaWarpSpecializedILi1ELi1ELi32ELb0ELb0EEEJSH_NS5_IJNSW_ISF_SC_EES1O_EEESI_SJ_SI_SJ_NS1J_6fusion15FusionCallbacksIS1N_NS1Q_17LinearCombinationISI_fSI_fLNS_15FloatRoundStyleE2EEESH_S1P_JEEENS4_5SM1004TMEM4LOAD26SM100_TMEM_LOAD_16dp32b32xES14_NS15_INS16_ILi2ELi4ELi3EEES19_NSW_INS5_IJS1A_SF_EEENS5_IJSF_SC_EEEEEEENS4_39AutoVectorizingCopyWithAssumedAlignmentILi128EEENS4_14SM90_TMA_STOREES24_S26_S26_EEEvvEEEEvNT_6ParamsE)
        /*0800*/ 	.short	0x0380
        /*0802*/ 	.short	0x0800


	//----- nvinfo : EIATTR_SW_WAR
	.align		4
.L_55:
        /*0804*/ 	.byte	0x04, 0x36
        /*0806*/ 	.short	(.L_57 - .L_56)
.L_56:
        /*0808*/ 	.word	0x00000008
.L_57:


//--------------------- .nv.callgraph             --------------------------
	.section	.nv.callgraph,"",@"SHT_CUDA_CALLGRAPH"
	.align	4
	.sectionentsize	8
	.align		4
        /*0000*/ 	.word	0x00000000
	.align		4
        /*0004*/ 	.word	0xffffffff
	.align		4
        /*0008*/ 	.word	index@(_ZN7cutlass13device_kernelINS_4gemm6kernel13GemmUniversalIN4cute5tupleIJiiiiEEENS1_10collective13CollectiveMmaINS1_35MainloopSm100TmaUmmaWarpSpecializedILi6ELi2ELi4ENS5_IJNS4_1CILi2EEENSA_ILi1EEESC_EEEEENS5_IJNSA_ILi64EEESF_NSA_ILi256EEEEEENS_12float_e4m3_tENS5_IJlSC_lEEESI_SJ_NS4_8TiledMMAINS4_8MMA_AtomIJNS4_10MMA_TraitsINS4_19SM100_MMA_F8F6F4_SSEJSI_SI_fSF_SF_NS4_17integral_constantINS4_4UMMA5MajorELSQ_0EEESR_NSO_INSP_7ScaleInELSS_0EEEST_EEEEEENS4_6LayoutINS5_IJSC_SC_SC_EEENS5_IJNSA_ILi0EEESY_SY_EEEEENS5_IJNS4_10UnderscoreES11_S11_EEEEENS4_13SM90_TMA_LOADENS4_14ComposedLayoutINS4_7SwizzleILi3ELi4ELi3EEENS4_18smem_ptr_flag_bitsILi8EEENSW_INS5_IJNSA_ILi8EEENSA_ILi128EEEEEENS5_IJS1B_SC_EEEEEEEvNS4_8identityENS4_23SM90_TMA_LOAD_MULTICASTES1F_vS1G_EENS_8epilogue10collective18CollectiveEpilogueINS1J_23Sm100TmaWarpSpecializedILi1ELi1ELi32ELb0ELb0EEEJSH_NS5_IJNSW_ISF_SC_EES1O_EEESI_SJ_SI_SJ_NS1J_6fusion15FusionCallbacksIS1N_NS1Q_17LinearCombinationISI_fSI_fLNS_15FloatRoundStyleE2EEESH_S1P_JEEENS4_5SM1004TMEM4LOAD26SM100_TMEM_LOAD_16dp32b32xES14_NS15_INS16_ILi2ELi4ELi3EEES19_NSW_INS5_IJS1A_SF_EEENS5_IJSF_SC_EEEEEEENS4_39AutoVectorizingCopyWithAssumedAlignmentILi128EEENS4_14SM90_TMA_STOREES24_S26_S26_EEEvvEEEEvNT_6ParamsE)
	.align		4
        /*000c*/ 	.word	index@(__assertfail)
	.align		4
        /*0010*/ 	.word	0x00000000
	.align		4
        /*0014*/ 	.word	0xfffffffe
	.align		4
        /*0018*/ 	.word	0x00000000
	.align		4
        /*001c*/ 	.word	0xfffffffd
	.align		4
        /*0020*/ 	.word	0x00000000
	.align		4
        /*0024*/ 	.word	0xfffffffc


//--------------------- .nv.constant4             --------------------------
	.section	.nv.constant4,"a",@progbits
	.align	8
	.align		8
.nv.constant4:
        /*0000*/ 	.dword	__assertfail
	.align		8
        /*0008*/ 	.dword	__unnamed_1
	.align		8
        /*0010*/ 	.dword	__unnamed_2
	.align		8
        /*0018*/ 	.dword	_ZN40_INTERNAL_bfce4225_4_k_cu_af7a9625_282394cuda3std3__45__cpo5beginE
	.align		8
        /*0020*/ 	.dword	_ZN40_INTERNAL_bfce4225_4_k_cu_af7a9625_282394cuda3std3__45__cpo3endE
	.align		8
        /*0028*/ 	.dword	_ZN40_INTERNAL_bfce4225_4_k_cu_af7a9625_282394cuda3std3__45__cpo6cbeginE
	.align		8
        /*0030*/ 	.dword	_ZN40_INTERNAL_bfce4225_4_k_cu_af7a9625_282394cuda3std3__45__cpo4cendE
	.align		8
        /*0038*/ 	.dword	_ZN40_INTERNAL_bfce4225_4_k_cu_af7a9625_282394cuda3std3__442_GLOBAL__N__bfce4225_4_k_cu_af7a9625_282396ignoreE
	.align		8
        /*0040*/ 	.dword	_ZN40_INTERNAL_bfce4225_4_k_cu_af7a9625_282394cuda3std3__419piecewise_constructE
	.align		8
        /*0048*/ 	.dword	_ZN40_INTERNAL_bfce4225_4_k_cu_af7a9625_282394cuda3std3__48in_placeE
	.align		8
        /*0050*/ 	.dword	_ZN40_INTERNAL_bfce4225_4_k_cu_af7a9625_282394cuda3std6ranges3__45__cpo4swapE
	.align		8
        /*0058*/ 	.dword	_ZN40_INTERNAL_bfce4225_4_k_cu_af7a9625_282394cuda3std6ranges3__45__cpo9iter_moveE
	.align		8
        /*0060*/ 	.dword	_ZN40_INTERNAL_bfce4225_4_k_cu_af7a9625_282394cute7productE
	.align		8
        /*0068*/ 	.dword	_ZN40_INTERNAL_bfce4225_4_k_cu_af7a9625_282394cute1_E
	.align		8
        /*0070*/ 	.dword	$str$25
	.align		8
        /*0078*/ 	.dword	$str$26
	.align		8
        /*0080*/ 	.dword	$str$27
	.align		8
        /*0088*/ 	.dword	$str$28


//--------------------- .text._ZN7cutlass13device_kernelINS_4gemm6kernel13GemmUniversalIN4cute5tupleIJiiiiEEENS1_10collective13CollectiveMmaINS1_35MainloopSm100TmaUmmaWarpSpecializedILi6ELi2ELi4ENS5_IJNS4_1CILi2EEENSA_ILi1EEESC_EEEEENS5_IJNSA_ILi64EEESF_NSA_ILi256EEEEEENS_12float_e4m3_tENS5_IJlSC_lEEESI_SJ_NS4_8TiledMMAINS4_8MMA_AtomIJNS4_10MMA_TraitsINS4_19SM100_MMA_F8F6F4_SSEJSI_SI_fSF_SF_NS4_17integral_constantINS4_4UMMA5MajorELSQ_0EEESR_NSO_INSP_7ScaleInELSS_0EEEST_EEEEEENS4_6LayoutINS5_IJSC_SC_SC_EEENS5_IJNSA_ILi0EEESY_SY_EEEEENS5_IJNS4_10UnderscoreES11_S11_EEEEENS4_13SM90_TMA_LOADENS4_14ComposedLayoutINS4_7SwizzleILi3ELi4ELi3EEENS4_18smem_ptr_flag_bitsILi8EEENSW_INS5_IJNSA_ILi8EEENSA_ILi128EEEEEENS5_IJS1B_SC_EEEEEEEvNS4_8identityENS4_23SM90_TMA_LOAD_MULTICASTES1F_vS1G_EENS_8epilogue10collective18CollectiveEpilogueINS1J_23Sm100TmaWarpSpecializedILi1ELi1ELi32ELb0ELb0EEEJSH_NS5_IJNSW_ISF_SC_EES1O_EEESI_SJ_SI_SJ_NS1J_6fusion15FusionCallbacksIS1N_NS1Q_17LinearCombinationISI_fSI_fLNS_15FloatRoundStyleE2EEESH_S1P_JEEENS4_5SM1004TMEM4LOAD26SM100_TMEM_LOAD_16dp32b32xES14_NS15_INS16_ILi2ELi4ELi3EEES19_NSW_INS5_IJS1A_SF_EEENS5_IJSF_SC_EEEEEEENS4_39AutoVectorizingCopyWithAssumedAlignmentILi128EEENS4_14SM90_TMA_STOREES24_S26_S26_EEEvvEEEEvNT_6ParamsE --------------------------
	.section	.text._ZN7cutlass13device_kernelINS_4gemm6kernel13GemmUniversalIN4cute5tupleIJiiiiEEENS1_10collective13CollectiveMmaINS1_35MainloopSm100TmaUmmaWarpSpecializedILi6ELi2ELi4ENS5_IJNS4_1CILi2EEENSA_ILi1EEESC_EEEEENS5_IJNSA_ILi64EEESF_NSA_ILi256EEEEEENS_12float_e4m3_tENS5_IJlSC_lEEESI_SJ_NS4_8TiledMMAINS4_8MMA_AtomIJNS4_10MMA_TraitsINS4_19SM100_MMA_F8F6F4_SSEJSI_SI_fSF_SF_NS4_17integral_constantINS4_4UMMA5MajorELSQ_0EEESR_NSO_INSP_7ScaleInELSS_0EEEST_EEEEEENS4_6LayoutINS5_IJSC_SC_SC_EEENS5_IJNSA_ILi0EEESY_SY_EEEEENS5_IJNS4_10UnderscoreES11_S11_EEEEENS4_13SM90_TMA_LOADENS4_14ComposedLayoutINS4_7SwizzleILi3ELi4ELi3EEENS4_18smem_ptr_flag_bitsILi8EEENSW_INS5_IJNSA_ILi8EEENSA_ILi128EEEEEENS5_IJS1B_SC_EEEEEEEvNS4_8identityENS4_23SM90_TMA_LOAD_MULTICASTES1F_vS1G_EENS_8epilogue10collective18CollectiveEpilogueINS1J_23Sm100TmaWarpSpecializedILi1ELi1ELi32ELb0ELb0EEEJSH_NS5_IJNSW_ISF_SC_EES1O_EEESI_SJ_SI_SJ_NS1J_6fusion15FusionCallbacksIS1N_NS1Q_17LinearCombinationISI_fSI_fLNS_15FloatRoundStyleE2EEESH_S1P_JEEENS4_5SM1004TMEM4LOAD26SM100_TMEM_LOAD_16dp32b32xES14_NS15_INS16_ILi2ELi4ELi3EEES19_NSW_INS5_IJS1A_SF_EEENS5_IJSF_SC_EEEEEEENS4_39AutoVectorizingCopyWithAssumedAlignmentILi128EEENS4_14SM90_TMA_STOREES24_S26_S26_EEEvvEEEEvNT_6ParamsE,"ax",@progbits
	.align	128
.text._ZN7cutlass13device_kernelINS_4gemm6kernel13GemmUniversalIN4cute5tupleIJiiiiEEENS1_10collective13CollectiveMmaINS1_35MainloopSm100TmaUmmaWarpSpecializedILi6ELi2ELi4ENS5_IJNS4_1CILi2EEENSA_ILi1EEESC_EEEEENS5_IJNSA_ILi64EEESF_NSA_ILi256EEEEEENS_12float_e4m3_tENS5_IJlSC_lEEESI_SJ_NS4_8TiledMMAINS4_8MMA_AtomIJNS4_10MMA_TraitsINS4_19SM100_MMA_F8F6F4_SSEJSI_SI_fSF_SF_NS4_17integral_constantINS4_4UMMA5MajorELSQ_0EEESR_NSO_INSP_7ScaleInELSS_0EEEST_EEEEEENS4_6LayoutINS5_IJSC_SC_SC_EEENS5_IJNSA_ILi0EEESY_SY_EEEEENS5_IJNS4_10UnderscoreES11_S11_EEEEENS4_13SM90_TMA_LOADENS4_14ComposedLayoutINS4_7SwizzleILi3ELi4ELi3EEENS4_18smem_ptr_flag_bitsILi8EEENSW_INS5_IJNSA_ILi8EEENSA_ILi128EEEEEENS5_IJS1B_SC_EEEEEEEvNS4_8identityENS4_23SM90_TMA_LOAD_MULTICASTES1F_vS1G_EENS_8epilogue10collective18CollectiveEpilogueINS1J_23Sm100TmaWarpSpecializedILi1ELi1ELi32ELb0ELb0EEEJSH_NS5_IJNSW_ISF_SC_EES1O_EEESI_SJ_SI_SJ_NS1J_6fusion15FusionCallbacksIS1N_NS1Q_17LinearCombinationISI_fSI_fLNS_15FloatRoundStyleE2EEESH_S1P_JEEENS4_5SM1004TMEM4LOAD26SM100_TMEM_LOAD_16dp32b32xES14_NS15_INS16_ILi2ELi4ELi3EEES19_NSW_INS5_IJS1A_SF_EEENS5_IJSF_SC_EEEEEEENS4_39AutoVectorizingCopyWithAssumedAlignmentILi128EEENS4_14SM90_TMA_STOREES24_S26_S26_EEEvvEEEEvNT_6ParamsE:
        .type           _ZN7cutlass13device_kernelINS_4gemm6kernel13GemmUniversalIN4cute5tupleIJiiiiEEENS1_10collective13CollectiveMmaINS1_35MainloopSm100TmaUmmaWarpSpecializedILi6ELi2ELi4ENS5_IJNS4_1CILi2EEENSA_ILi1EEESC_EEEEENS5_IJNSA_ILi64EEESF_NSA_ILi256EEEEEENS_12float_e4m3_tENS5_IJlSC_lEEESI_SJ_NS4_8TiledMMAINS4_8MMA_AtomIJNS4_10MMA_TraitsINS4_19SM100_MMA_F8F6F4_SSEJSI_SI_fSF_SF_NS4_17integral_constantINS4_4UMMA5MajorELSQ_0EEESR_NSO_INSP_7ScaleInELSS_0EEEST_EEEEEENS4_6LayoutINS5_IJSC_SC_SC_EEENS5_IJNSA_ILi0EEESY_SY_EEEEENS5_IJNS4_10UnderscoreES11_S11_EEEEENS4_13SM90_TMA_LOADENS4_14ComposedLayoutINS4_7SwizzleILi3ELi4ELi3EEENS4_18smem_ptr_flag_bitsILi8EEENSW_INS5_IJNSA_ILi8EEENSA_ILi128EEEEEENS5_IJS1B_SC_EEEEEEEvNS4_8identityENS4_23SM90_TMA_LOAD_MULTICASTES1F_vS1G_EENS_8epilogue10collective18CollectiveEpilogueINS1J_23Sm100TmaWarpSpecializedILi1ELi1ELi32ELb0ELb0EEEJSH_NS5_IJNSW_ISF_SC_EES1O_EEESI_SJ_SI_SJ_NS1J_6fusion15FusionCallbacksIS1N_NS1Q_17LinearCombinationISI_fSI_fLNS_15FloatRoundStyleE2EEESH_S1P_JEEENS4_5SM1004TMEM4LOAD26SM100_TMEM_LOAD_16dp32b32xES14_NS15_INS16_ILi2ELi4ELi3EEES19_NSW_INS5_IJS1A_SF_EEENS5_IJSF_SC_EEEEEEENS4_39AutoVectorizingCopyWithAssumedAlignmentILi128EEENS4_14SM90_TMA_STOREES24_S26_S26_EEEvvEEEEvNT_6ParamsE,@function
        .size           _ZN7cutlass13device_kernelINS_4gemm6kernel13GemmUniversalIN4cute5tupleIJiiiiEEENS1_10collective13CollectiveMmaINS1_35MainloopSm100TmaUmmaWarpSpecializedILi6ELi2ELi4ENS5_IJNS4_1CILi2EEENSA_ILi1EEESC_EEEEENS5_IJNSA_ILi64EEESF_NSA_ILi256EEEEEENS_12float_e4m3_tENS5_IJlSC_lEEESI_SJ_NS4_8TiledMMAINS4_8MMA_AtomIJNS4_10MMA_TraitsINS4_19SM100_MMA_F8F6F4_SSEJSI_SI_fSF_SF_NS4_17integral_constantINS4_4UMMA5MajorELSQ_0EEESR_NSO_INSP_7ScaleInELSS_0EEEST_EEEEEENS4_6LayoutINS5_IJSC_SC_SC_EEENS5_IJNSA_ILi0EEESY_SY_EEEEENS5_IJNS4_10UnderscoreES11_S11_EEEEENS4_13SM90_TMA_LOADENS4_14ComposedLayoutINS4_7SwizzleILi3ELi4ELi3EEENS4_18smem_ptr_flag_bitsILi8EEENSW_INS5_IJNSA_ILi8EEENSA_ILi128EEEEEENS5_IJS1B_SC_EEEEEEEvNS4_8identityENS4_23SM90_TMA_LOAD_MULTICASTES1F_vS1G_EENS_8epilogue10collective18CollectiveEpilogueINS1J_23Sm100TmaWarpSpecializedILi1ELi1ELi32ELb0ELb0EEEJSH_NS5_IJNSW_ISF_SC_EES1O_EEESI_SJ_SI_SJ_NS1J_6fusion15FusionCallbacksIS1N_NS1Q_17LinearCombinationISI_fSI_fLNS_15FloatRoundStyleE2EEESH_S1P_JEEENS4_5SM1004TMEM4LOAD26SM100_TMEM_LOAD_16dp32b32xES14_NS15_INS16_ILi2ELi4ELi3EEES19_NSW_INS5_IJS1A_SF_EEENS5_IJSF_SC_EEEEEEENS4_39AutoVectorizingCopyWithAssumedAlignmentILi128EEENS4_14SM90_TMA_STOREES24_S26_S26_EEEvvEEEEvNT_6ParamsE,(.L_x_141 - _ZN7cutlass13device_kernelINS_4gemm6kernel13GemmUniversalIN4cute5tupleIJiiiiEEENS1_10collective13CollectiveMmaINS1_35MainloopSm100TmaUmmaWarpSpecializedILi6ELi2ELi4ENS5_IJNS4_1CILi2EEENSA_ILi1EEESC_EEEEENS5_IJNSA_ILi64EEESF_NSA_ILi256EEEEEENS_12float_e4m3_tENS5_IJlSC_lEEESI_SJ_NS4_8TiledMMAINS4_8MMA_AtomIJNS4_10MMA_TraitsINS4_19SM100_MMA_F8F6F4_SSEJSI_SI_fSF_SF_NS4_17integral_constantINS4_4UMMA5MajorELSQ_0EEESR_NSO_INSP_7ScaleInELSS_0EEEST_EEEEEENS4_6LayoutINS5_IJSC_SC_SC_EEENS5_IJNSA_ILi0EEESY_SY_EEEEENS5_IJNS4_10UnderscoreES11_S11_EEEEENS4_13SM90_TMA_LOADENS4_14ComposedLayoutINS4_7SwizzleILi3ELi4ELi3EEENS4_18smem_ptr_flag_bitsILi8EEENSW_INS5_IJNSA_ILi8EEENSA_ILi128EEEEEENS5_IJS1B_SC_EEEEEEEvNS4_8identityENS4_23SM90_TMA_LOAD_MULTICASTES1F_vS1G_EENS_8epilogue10collective18CollectiveEpilogueINS1J_23Sm100TmaWarpSpecializedILi1ELi1ELi32ELb0ELb0EEEJSH_NS5_IJNSW_ISF_SC_EES1O_EEESI_SJ_SI_SJ_NS1J_6fusion15FusionCallbacksIS1N_NS1Q_17LinearCombinationISI_fSI_fLNS_15FloatRoundStyleE2EEESH_S1P_JEEENS4_5SM1004TMEM4LOAD26SM100_TMEM_LOAD_16dp32b32xES14_NS15_INS16_ILi2ELi4ELi3EEES19_NSW_INS5_IJS1A_SF_EEENS5_IJSF_SC_EEEEEEENS4_39AutoVectorizingCopyWithAssumedAlignmentILi128EEENS4_14SM90_TMA_STOREES24_S26_S26_EEEvvEEEEvNT_6ParamsE)
        .other          _ZN7cutlass13device_kernelINS_4gemm6kernel13GemmUniversalIN4cute5tupleIJiiiiEEENS1_10collective13CollectiveMmaINS1_35MainloopSm100TmaUmmaWarpSpecializedILi6ELi2ELi4ENS5_IJNS4_1CILi2EEENSA_ILi1EEESC_EEEEENS5_IJNSA_ILi64EEESF_NSA_ILi256EEEEEENS_12float_e4m3_tENS5_IJlSC_lEEESI_SJ_NS4_8TiledMMAINS4_8MMA_AtomIJNS4_10MMA_TraitsINS4_19SM100_MMA_F8F6F4_SSEJSI_SI_fSF_SF_NS4_17integral_constantINS4_4UMMA5MajorELSQ_0EEESR_NSO_INSP_7ScaleInELSS_0EEEST_EEEEEENS4_6LayoutINS5_IJSC_SC_SC_EEENS5_IJNSA_ILi0EEESY_SY_EEEEENS5_IJNS4_10UnderscoreES11_S11_EEEEENS4_13SM90_TMA_LOADENS4_14ComposedLayoutINS4_7SwizzleILi3ELi4ELi3EEENS4_18smem_ptr_flag_bitsILi8EEENSW_INS5_IJNSA_ILi8EEENSA_ILi128EEEEEENS5_IJS1B_SC_EEEEEEEvNS4_8identityENS4_23SM90_TMA_LOAD_MULTICASTES1F_vS1G_EENS_8epilogue10collective18CollectiveEpilogueINS1J_23Sm100TmaWarpSpecializedILi1ELi1ELi32ELb0ELb0EEEJSH_NS5_IJNSW_ISF_SC_EES1O_EEESI_SJ_SI_SJ_NS1J_6fusion15FusionCallbacksIS1N_NS1Q_17LinearCombinationISI_fSI_fLNS_15FloatRoundStyleE2EEESH_S1P_JEEENS4_5SM1004TMEM4LOAD26SM100_TMEM_LOAD_16dp32b32xES14_NS15_INS16_ILi2ELi4ELi3EEES19_NSW_INS5_IJS1A_SF_EEENS5_IJSF_SC_EEEEEEENS4_39AutoVectorizingCopyWithAssumedAlignmentILi128EEENS4_14SM90_TMA_STOREES24_S26_S26_EEEvvEEEEvNT_6ParamsE,@"STO_CUDA_ENTRY STV_DEFAULT"
_ZN7cutlass13device_kernelINS_4gemm6kernel13GemmUniversalIN4cute5tupleIJiiiiEEENS1_10collective13CollectiveMmaINS1_35MainloopSm100TmaUmmaWarpSpecializedILi6ELi2ELi4ENS5_IJNS4_1CILi2EEENSA_ILi1EEESC_EEEEENS5_IJNSA_ILi64EEESF_NSA_ILi256EEEEEENS_12float_e4m3_tENS5_IJlSC_lEEESI_SJ_NS4_8TiledMMAINS4_8MMA_AtomIJNS4_10MMA_TraitsINS4_19SM100_MMA_F8F6F4_SSEJSI_SI_fSF_SF_NS4_17integral_constantINS4_4UMMA5MajorELSQ_0EEESR_NSO_INSP_7ScaleInELSS_0EEEST_EEEEEENS4_6LayoutINS5_IJSC_SC_SC_EEENS5_IJNSA_ILi0EEESY_SY_EEEEENS5_IJNS4_10UnderscoreES11_S11_EEEEENS4_13SM90_TMA_LOADENS4_14ComposedLayoutINS4_7SwizzleILi3ELi4ELi3EEENS4_18smem_ptr_flag_bitsILi8EEENSW_INS5_IJNSA_ILi8EEENSA_ILi128EEEEEENS5_IJS1B_SC_EEEEEEEvNS4_8identityENS4_23SM90_TMA_LOAD_MULTICASTES1F_vS1G_EENS_8epilogue10collective18CollectiveEpilogueINS1J_23Sm100TmaWarpSpecializedILi1ELi1ELi32ELb0ELb0EEEJSH_NS5_IJNSW_ISF_SC_EES1O_EEESI_SJ_SI_SJ_NS1J_6fusion15FusionCallbacksIS1N_NS1Q_17LinearCombinationISI_fSI_fLNS_15FloatRoundStyleE2EEESH_S1P_JEEENS4_5SM1004TMEM4LOAD26SM100_TMEM_LOAD_16dp32b32xES14_NS15_INS16_ILi2ELi4ELi3EEES19_NSW_INS5_IJS1A_SF_EEENS5_IJSF_SC_EEEEEEENS4_39AutoVectorizingCopyWithAssumedAlignmentILi128EEENS4_14SM90_TMA_STOREES24_S26_S26_EEEvvEEEEvNT_6ParamsE:
[----:B------:R-:W1:Y:S01]  /*0000*/  LDC R1, c[0x0][0x37c] ;  /* 0x0000df00ff017b82 */ /* 0x000e620000000800 */
[----:B------:R-:W2:Y:S01]  /*0010*/  S2R R76, SR_TID.X ;  /* 0x00000000004c7919 */ /* 0x000ea20000002100 */
[----:B------:R-:W3:Y:S01]  /*0020*/  LDCU.64 UR8, c[0x0][0x890] ;  /* 0x00011200ff0877ac */ /* 0x000ee20008000a00 */
[----:B------:R-:W-:Y:S02]  /*0030*/  PRMT R79, RZ, 0x7610, R79 ;  /* 0x00007610ff4f7816 */ /* 0x000fe4000000004f */
[----:B------:R-:W-:Y:S01]  /*0040*/  ELECT P3, URZ, PT ;  /* 0x0000000000ff782f */ /* 0x000fe20003860000 */
[----:B---3--:R-:W-:-:S04]  /*0050*/  UISETP.NE.U32.AND UP0, UPT, UR8, URZ, UPT ;  /* 0x000000ff0800728c */ /* 0x008fc8000bf05070 */
[----:B------:R-:W-:Y:S01]  /*0060*/  UISETP.NE.AND.EX UP0, UPT, UR9, URZ, UPT, UP0 ;  /* 0x000000ff0900728c */ /* 0x000fe2000bf05300 */
[----:B--2---:R-:W-:-:S05]  /*0070*/  SHF.R.U32.HI R80, RZ, 0x5, R76 ;  /* 0x00000005ff507819 */ /* 0x004fca000001164c */
[----:B------:R-:W2:Y:S02]  /*0080*/  SHFL.IDX PT, R0, R80, RZ, 0x1f ;  /* 0x00001fff50007589 */ /* 0x000ea400000e0000 */
[----:B--2---:R-:W-:Y:S01]  /*0090*/  R2UR UR18, R0 ;  /* 0x00000000001272ca */ /* 0x004fe200000e0000 */
[----:B-1----:R-:W-:-:S14]  /*00a0*/  BRA.U UP0, `(.L_x_0) ;  /* 0x0000000100307547 */ /* 0x002fdc000b800000 */
[----:B------:R-:W1:Y:S02]  /*00b0*/  LDCU.64 UR4, c[0x0][0x888] ;  /* 0x00011100ff0477ac */ /* 0x000e640008000a00 */
[----:B-1----:R-:W-:-:S04]  /*00c0*/  UISETP.NE.U32.AND UP0, UPT, UR4, URZ, UPT ;  /* 0x000000ff0400728c */ /* 0x002fc8000bf05070 */
[----:B------:R-:W-:-:S09]  /*00d0*/  UISETP.NE.AND.EX UP0, UPT, UR5, URZ, UPT, UP0 ;  /* 0x000000ff0500728c */ /* 0x000fd2000bf05300 */
[----:B------:R-:W-:Y:S05]  /*00e0*/  BRA.U !UP0, `(.L_x_1) ;  /* 0x0000000108147547 */ /* 0x000fea000b800000 */
[----:B------:R-:W1:Y:S01]  /*00f0*/  LDC.64 R2, c[0x0][0x888] ;  /* 0x00022200ff027b82 */ /* 0x000e620000000a00 */
[----:B------:R-:W1:Y:S02]  /*0100*/  LDCU.64 UR4, c[0x0][0x358] ;  /* 0x00006b00ff0477ac */ /* 0x000e640008000a00 */
[----:B-1----:R1:W5:Y:S01]  /*0110*/  LDG.E R39, desc[UR4][R2.64] ;  /* 0x0000000402277981 */ /* 0x002362000c1e1900 */
[----:B------:R-:W-:Y:S01]  /*0120*/  HFMA2 R79, -RZ, RZ, 0, 5.9604644775390625e-08 ;  /* 0x00000001ff4f7431 */ /* 0x000fe200000001ff */
[----:B------:R-:W-:Y:S05]  /*0130*/  BRA `(.L_x_0) ;  /* 0x00000000000c7947 */ /* 0x000fea0003800000 */
.L_x_1:
[----:B------:R-:W1:Y:S01]  /*0140*/  LDCU UR4, c[0x0][0x880] ;  /* 0x00011000ff0477ac */ /* 0x000e620008000800 */
[----:B------:R-:W-:Y:S01]  /*0150*/  HFMA2 R79, -RZ, RZ, 0, 5.9604644775390625e-08 ;  /* 0x00000001ff4f7431 */ /* 0x000fe200000001ff */
[----:B-1----:R-:W-:-:S07]  /*0160*/  MOV R39, UR4 ;  /* 0x0000000400277c02 */ /* 0x002fce0008000f00 */
.L_x_0:
[----:B------:R-:W2:Y:S02]  /*0170*/  LDCU.64 UR4, c[0x0][0x8b0] ;  /* 0x00011600ff0477ac */ /* 0x000ea40008000a00 */
[----:B--2---:R-:W-:-:S04]  /*0180*/  UISETP.NE.U32.AND UP0, UPT, UR4, URZ, UPT ;  /* 0x000000ff0400728c */ /* 0x004fc8000bf05070 */
[----:B------:R-:W-:-:S09]  /*0190*/  UISETP.NE.AND.EX UP0, UPT, UR5, URZ, UPT, UP0 ;  /* 0x000000ff0500728c */ /* 0x000fd2000bf05300 */
[----:B------:R-:W-:Y:S05]  /*01a0*/  BRA.U UP0, `(.L_x_2) ;  /* 0x0000000100287547 */ /* 0x000fea000b800000 */
[----:B------:R-:W2:Y:S02]  /*01b0*/  LDCU.64 UR4, c[0x0][0x8a8] ;  /* 0x00011500ff0477ac */ /* 0x000ea40008000a00 */
[----:B--2---:R-:W-:-:S04]  /*01c0*/  UISETP.NE.U32.AND UP0, UPT, UR4, URZ, UPT ;  /* 0x000000ff0400728c */ /* 0x004fc8000bf05070 */
[----:B------:R-:W-:-:S09]  /*01d0*/  UISETP.NE.AND.EX UP0, UPT, UR5, URZ, UPT, UP0 ;  /* 0x000000ff0500728c */ /* 0x000fd2000bf05300 */
[----:B------:R-:W-:Y:S05]  /*01e0*/  BRA.U !UP0, `(.L_x_3) ;  /* 0x0000000108107547 */ /* 0x000fea000b800000 */
[----:B-1----:R-:W1:Y:S01]  /*01f0*/  LDC.64 R2, c[0x0][0x8a8] ;  /* 0x00022a00ff027b82 */ /* 0x002e620000000a00 */
[----:B------:R-:W1:Y:S02]  /*0200*/  LDCU.64 UR4, c[0x0][0x358] ;  /* 0x00006b00ff0477ac */ /* 0x000e640008000a00 */
[----:B-1----:R2:W5:Y:S01]  /*0210*/  LDG.E R38, desc[UR4][R2.64] ;  /* 0x0000000402267981 */ /* 0x002562000c1e1900 */
[----:B------:R-:W-:Y:S05]  /*0220*/  BRA `(.L_x_2) ;  /* 0x0000000000087947 */ /* 0x000fea0003800000 */
.L_x_3:
[----:B------:R-:W2:Y:S02]  /*0230*/  LDCU UR4, c[0x0][0x8a0] ;  /* 0x00011400ff0477ac */ /* 0x000ea40008000800 */
[----:B--2---:R-:W-:Y:S02]  /*0240*/  MOV R38, UR4 ;  /* 0x0000000400267c02 */ /* 0x004fe40008000f00 */
.L_x_2:
[----:B------:R-:W-:Y:S01]  /*0250*/  IMAD.U32 R0, RZ, RZ, UR18 ;  /* 0x00000012ff007e24 */ /* 0x000fe2000f8e00ff */
[----:B------:R-:W-:Y:S04]  /*0260*/  BSSY.RECONVERGENT B0, `(.L_x_4) ;  /* 0x000000c000007945 */ /* 0x000fe80003800200 */
[C---:B------:R-:W-:Y:S02]  /*0270*/  ISETP.NE.OR P1, PT, R0.reuse, 0x1, !P3 ;  /* 0x000000010000780c */ /* 0x040fe40005f25670 */
[----:B------:R-:W-:-:S11]  /*0280*/  ISETP.NE.OR P0, PT, R0, 0x3, !P3 ;  /* 0x000000030000780c */ /* 0x000fd60005f05670 */
[----:B------:R-:W-:Y:S05]  /*0290*/  @P1 BRA `(.L_x_5) ;  /* 0x0000000000201947 */ /* 0x000fea0003800000 */
[----:B------:R-:W3:Y:S02]  /*02a0*/  LDCU.64 UR4, c[0x0][0x348] ;  /* 0x00006900ff0477ac */ /* 0x000ee40008000a00 */
[----:B---3--:R-:W-:Y:S02]  /*02b0*/  UIADD3 UR6, UP1, UPT, UR4, 0x80, URZ ;  /* 0x0000008004067890 */ /* 0x008fe4000ff3e0ff */
[----:B------:R-:W-:Y:S02]  /*02c0*/  UIADD3 UR4, UP0, UPT, UR4, 0x180, URZ ;  /* 0x0000018004047890 */ /* 0x000fe4000ff1e0ff */
[----:B------:R-:W-:Y:S02]  /*02d0*/  UIADD3.X UR7, UPT, UPT, URZ, UR5, URZ, UP1, !UPT ;  /* 0x00000005ff077290 */ /* 0x000fe40008ffe4ff */
[----:B------:R-:W-:-:S07]  /*02e0*/  UIADD3.X UR5, UPT, UPT, URZ, UR5, URZ, UP0, !UPT ;  /* 0x00000005ff057290 */ /* 0x000fce00087fe4ff */
[----:B------:R3:W-:Y:S02]  /*02f0*/  UTMACCTL.PF [UR6] ;  /* 0x00000000060079b9 */ /* 0x0007e40008040000 */
[----:B------:R3:W-:Y:S02]  /*0300*/  UTMACCTL.PF [UR4] ;  /* 0x00000000040079b9 */ /* 0x0007e40008040000 */
[----:B---3--:R-:W-:Y:S01]  /*0310*/  NOP ;  /* 0x0000000000007918 */ /* 0x008fe20000000000 */
.L_x_5:
[----:B------:R-:W-:Y:S05]  /*0320*/  BSYNC.RECONVERGENT B0 ;  /* 0x0000000000007941 */ /* 0x000fea0003800200 */
.L_x_4:
[----:B------:R-:W-:Y:S04]  /*0330*/  BSSY.RECONVERGENT B0, `(.L_x_6) ;  /* 0x000000a000007945 */ /* 0x000fe80003800200 */
        /* <DEDUP_REMOVED lines=9> */
.L_x_7:
[----:B------:R-:W-:Y:S05]  /*03d0*/  BSYNC.RECONVERGENT B0 ;  /* 0x0000000000007941 */ /* 0x000fea0003800200 */
.L_x_6:
[----:B------:R-:W3:Y:S01]  /*03e0*/  LDCU.64 UR4, c[0x0][0x888] ;  /* 0x00011100ff0477ac */ /* 0x000ee20008000a00 */
[----:B------:R-:W-:Y:S02]  /*03f0*/  UISETP.EQ.U32.AND UP2, UPT, UR8, URZ, UPT ;  /* 0x000000ff0800728c */ /* 0x000fe4000bf42070 */
[----:B------:R-:W-:Y:S02]  /*0400*/  UPLOP3.LUT UP3, UPT, UPT, UPT, UPT, 0x80, 0x8 ;  /* 0x000000000008789c */ /* 0x000fe40003f6f070 */
[----:B---3--:R-:W-:-:S04]  /*0410*/  UISETP.NE.U32.AND UP0, UPT, UR4, URZ, UPT ;  /* 0x000000ff0400728c */ /* 0x008fc8000bf05070 */
[----:B------:R-:W-:-:S04]  /*0420*/  UISETP.NE.AND.EX UP1, UPT, UR5, URZ, UPT, UP0 ;  /* 0x000000ff0500728c */ /* 0x000fc8000bf25300 */
[----:B------:R-:W-:-:S04]  /*0430*/  UISETP.EQ.OR.EX UP4, UPT, UR9, URZ, !UP1, UP2 ;  /* 0x000000ff0900728c */ /* 0x000fc8000cf82720 */
[----:B------:R-:W-:-:S05]  /*0440*/  UP2UR UR61, UPR, URZ, 0x10 ;  /* 0x00000010ff3d7883 */ /* 0x000fca0008000000 */
[----:B------:R-:W-:Y:S07]  /*0450*/  BRA.U !UP4, `(.L_x_8) ;  /* 0x000000010c207547 */ /* 0x000fee000b800000 */
[----:B------:R-:W-:Y:S01]  /*0460*/  UISETP.NE.U32.AND UP2, UPT, UR8, URZ, UPT ;  /* 0x000000ff0800728c */ /* 0x000fe2000bf45070 */
[----:B-----5:R-:W-:Y:S01]  /*0470*/  FSETP.NEU.AND P0, PT, R39, RZ, PT ;  /* 0x000000ff2700720b */ /* 0x020fe20003f0d000 */
[----:B------:R-:W-:Y:S02]  /*0480*/  USEL UR4, URZ, 0xffffffff, UP1 ;  /* 0xffffffffff047887 */ /* 0x000fe40008800000 */
[----:B------:R-:W-:-:S10]  /*0490*/  UISETP.NE.AND.EX UP2, UPT, UR9, URZ, UPT, UP2 ;  /* 0x000000ff0900728c */ /* 0x000fd4000bf45320 */
[----:B------:R-:W-:Y:S01]  /*04a0*/  VOTEU.ANY UP0, P0 ;  /* 0x0000000000ff7886 */ /* 0x000fe20000000100 */
[----:B------:R-:W-:-:S04]  /*04b0*/  @!UP2 USEL UR4, URZ, 0xffffffff, UP0 ;  /* 0xffffffffff04a887 */ /* 0x000fc80008000000 */
[----:B------:R-:W-:-:S04]  /*04c0*/  ULOP3.LUT UR4, UR4, 0x1, URZ, 0xc0, !UPT ;  /* 0x0000000104047892 */ /* 0x000fc8000f8ec0ff */
[----:B------:R-:W-:-:S11]  /*04d0*/  UISETP.NE.U32.AND UP3, UPT, UR4, 0x1, UPT ;  /* 0x000000010400788c */ /* 0x000fd6000bf65070 */
.L_x_8:
[----:B-12---:R-:W1:Y:S01]  /*04e0*/  SHFL.IDX PT, R2, R80, RZ, 0x1f ;  /* 0x00001fff50027589 */ /* 0x006e6200000e0000 */
[----:B------:R-:W-:Y:S01]  /*04f0*/  UISETP.NE.AND UP5, UPT, UR18, 0x2, UPT ;  /* 0x000000021200788c */ /* 0x000fe2000bfa5270 */
[----:B-1----:R-:W-:-:S13]  /*0500*/  ISETP.NE.AND P0, PT, R2, RZ, PT ;  /* 0x000000ff0200720c */ /* 0x002fda0003f05270 */
[----:B------:R-:W-:Y:S05]  /*0510*/  @P0 BRA `(.L_x_9) ;  /* 0x0000000000680947 */ /* 0x000fea0003800000 */
[----:B------:R-:W1:Y:S01]  /*0520*/  S2UR UR4, SR_CgaCtaId ;  /* 0x00000000000479c3 */ /* 0x000e620000008800 */
[----:B------:R-:W-:Y:S01]  /*0530*/  UMOV UR5, 0x400 ;  /* 0x0000040000057882 */ /* 0x000fe20000000000 */
[----:B------:R-:W-:Y:S01]  /*0540*/  UMOV UR8, 0x1 ;  /* 0x0000000100087882 */ /* 0x000fe20000000000 */
[----:B------:R-:W-:Y:S01]  /*0550*/  UMOV UR6, 0x2 ;  /* 0x0000000200067882 */ /* 0x000fe20000000000 */
[----:B------:R-:W-:-:S04]  /*0560*/  UIADD3 UR8, UPT, UPT, -UR8, 0x100000, URZ ;  /* 0x0010000008087890 */ /* 0x000fc8000fffe1ff */
[----:B------:R-:W-:Y:S02]  /*0570*/  USHF.L.U32 UR9, UR8, 0xb, URZ ;  /* 0x0000000b08097899 */ /* 0x000fe400080006ff */
[----:B------:R-:W-:Y:S02]  /*0580*/  USHF.L.U32 UR8, UR8, 0x1, URZ ;  /* 0x0000000108087899 */ /* 0x000fe400080006ff */
[----:B------:R-:W-:-:S04]  /*0590*/  UIADD3 UR6, UPT, UPT, -UR6, 0x100000, URZ ;  /* 0x0010000006067890 */ /* 0x000fc8000fffe1ff */
[----:B------:R-:W-:Y:S02]  /*05a0*/  USHF.L.U32 UR7, UR6, 0xb, URZ ;  /* 0x0000000b06077899 */ /* 0x000fe400080006ff */
[----:B------:R-:W-:Y:S01]  /*05b0*/  USHF.L.U32 UR6, UR6, 0x1, URZ ;  /* 0x0000000106067899 */ /* 0x000fe200080006ff */
[----:B------:R-:W-:Y:S01]  /*05c0*/  ELECT P0, URZ, PT ;  /* 0x0000000000ff782f */ /* 0x000fe20003800000 */
[----:B-1----:R-:W-:Y:S01]  /*05d0*/  ULEA UR4, UR4, UR5, 0x18 ;  /* 0x0000000504047291 */ /* 0x002fe2000f8ec0ff */
[----:B------:R-:W1:Y:S11]  /*05e0*/  FENCE.VIEW.ASYNC.S ;  /* 0x00000000000073c6 */ /* 0x000e760000000000 */
[----:B-1----:R1:W2:Y:S01]  /*05f0*/  SYNCS.EXCH.64 URZ, [UR4], UR8 ;  /* 0x0000000804ff75b2 */ /* 0x0022a20008000100 */
[----:B------:R1:W3:Y:S01]  /*0600*/  SYNCS.EXCH.64 URZ, [UR4+0x30], UR6 ;  /* 0x0000300604ff75b2 */ /* 0x0002e20008000100 */
[----:B------:R1:W4:Y:S01]  /*0610*/  SYNCS.EXCH.64 URZ, [UR4+0x8], UR8 ;  /* 0x0000080804ff75b2 */ /* 0x0003220008000100 */
[----:B------:R1:W1:Y:S01]  /*0620*/  SYNCS.EXCH.64 URZ, [UR4+0x38], UR6 ;  /* 0x0000380604ff75b2 */ /* 0x0002620008000100 */
        /* <DEDUP_REMOVED lines=8> */
[----:B------:R-:W-:Y:S01]  /*06b0*/  NOP ;  /* 0x0000000000007918 */ /* 0x000fe20000000000 */
.L_x_9:
[----:B------:R-:W2:Y:S01]  /*06c0*/  SHFL.IDX PT, R2, R80, RZ, 0x1f ;  /* 0x00001fff50027589 */ /* 0x000ea200000e0000 */
[----:B------:R-:W-:Y:S01]  /*06d0*/  NOP ;  /* 0x0000000000007918 */ /* 0x000fe20000000000 */
[----:B--2---:R-:W-:-:S13]  /*06e0*/  ISETP.NE.AND P0, PT, R2, 0x1, PT ;  /* 0x000000010200780c */ /* 0x004fda0003f05270 */
[----:B------:R-:W-:Y:S05]  /*06f0*/  @P0 BRA `(.L_x_10) ;  /* 0x0000000000400947 */ /* 0x000fea0003800000 */
[----:B-1----:R-:W1:Y:S01]  /*0700*/  S2UR UR4, SR_CgaCtaId ;  /* 0x00000000000479c3 */ /* 0x002e620000008800 */
        /* <DEDUP_REMOVED lines=12> */
[----:B-1----:R2:W1:Y:S01]  /*07d0*/  SYNCS.EXCH.64 URZ, [UR4+0x60], UR8 ;  /* 0x0000600804ff75b2 */ /* 0x0024620008000100 */
[----:B------:R2:W1:Y:S02]  /*07e0*/  SYNCS.EXCH.64 URZ, [UR4+0x68], UR6 ;  /* 0x0000680604ff75b2 */ /* 0x0004640008000100 */
[----:B--2---:R-:W-:Y:S01]  /*07f0*/  NOP ;  /* 0x0000000000007918 */ /* 0x004fe20000000000 */
.L_x_10:
[----:B------:R-:W2:Y:S01]  /*0800*/  SHFL.IDX PT, R2, R80, RZ, 0x1f ;  /* 0x00001fff50027589 */ /* 0x000ea200000e0000 */
[----:B------:R-:W-:Y:S01]  /*0810*/  NOP ;  /* 0x0000000000007918 */ /* 0x000fe20000000000 */
[----:B--2---:R-:W-:-:S13]  /*0820*/  ISETP.NE.AND P0, PT, R2, 0x3, PT ;  /* 0x000000030200780c */ /* 0x004fda0003f05270 */
[----:B------:R-:W-:Y:S05]  /*0830*/  @P0 BRA `(.L_x_11) ;  /* 0x0000000000300947 */ /* 0x000fea0003800000 */
[----:B-1----:R-:W1:Y:S01]  /*0840*/  S2UR UR4, SR_CgaCtaId ;  /* 0x00000000000479c3 */ /* 0x002e620000008800 */
[----:B------:R-:W-:Y:S01]  /*0850*/  UMOV UR6, 0x400 ;  /* 0x0000040000067882 */ /* 0x000fe20000000000 */
[----:B------:R-:W-:Y:S01]  /*0860*/  UMOV UR5, 0x20 ;  /* 0x0000002000057882 */ /* 0x000fe20000000000 */
[----:B------:R-:W-:Y:S01]  /*0870*/  ELECT P0, URZ, PT ;  /* 0x0000000000ff782f */ /* 0x000fe20003800000 */
[----:B-1----:R-:W-:Y:S02]  /*0880*/  ULEA UR6, UR4, UR6, 0x18 ;  /* 0x0000000604067291 */ /* 0x002fe4000f8ec0ff */
[----:B------:R-:W-:-:S04]  /*0890*/  UIADD3 UR4, UPT, UPT, -UR5, 0x100000, URZ ;  /* 0x0010000005047890 */ /* 0x000fc8000fffe1ff */
[----:B------:R-:W-:Y:S02]  /*08a0*/  USHF.L.U32 UR5, UR4, 0xb, URZ ;  /* 0x0000000b04057899 */ /* 0x000fe400080006ff */
[----:B------:R-:W-:Y:S01]  /*08b0*/  USHF.L.U32 UR4, UR4, 0x1, URZ ;  /* 0x0000000104047899 */ /* 0x000fe200080006ff */
[----:B------:R-:W1:Y:S11]  /*08c0*/  FENCE.VIEW.ASYNC.S ;  /* 0x00000000000073c6 */ /* 0x000e760000000000 */
[----:B-1----:R2:W1:Y:S01]  /*08d0*/  SYNCS.EXCH.64 URZ, [UR6+0x70], UR4 ;  /* 0x0000700406ff75b2 */ /* 0x0024620008000100 */
[----:B------:R2:W1:Y:S02]  /*08e0*/  SYNCS.EXCH.64 URZ, [UR6+0x78], UR4 ;  /* 0x0000780406ff75b2 */ /* 0x0004640008000100 */
[----:B--2---:R-:W-:Y:S01]  /*08f0*/  NOP ;  /* 0x0000000000007918 */ /* 0x004fe20000000000 */
.L_x_11:
[----:B------:R-:W2:Y:S01]  /*0900*/  SHFL.IDX PT, R2, R80, RZ, 0x1f ;  /* 0x00001fff50027589 */ /* 0x000ea200000e0000 */
[----:B------:R-:W-:Y:S01]  /*0910*/  NOP ;  /* 0x0000000000007918 */ /* 0x000fe20000000000 */
[----:B--2---:R-:W-:-:S13]  /*0920*/  ISETP.NE.AND P0, PT, R2, 0x4, PT ;  /* 0x000000040200780c */ /* 0x004fda0003f05270 */
[----:B------:R-:W-:Y:S05]  /*0930*/  @P0 BRA `(.L_x_12) ;  /* 0x00000000004c0947 */ /* 0x000fea0003800000 */
[----:B-1----:R-:W1:Y:S01]  /*0940*/  S2UR UR6, SR_CgaCtaId ;  /* 0x00000000000679c3 */ /* 0x002e620000008800 */
[----:B------:R-:W-:Y:S01]  /*0950*/  UMOV UR4, 0x1e0 ;  /* 0x000001e000047882 */ /* 0x000fe20000000000 */
[----:B------:R-:W-:Y:S01]  /*0960*/  UMOV UR5, 0x400 ;  /* 0x0000040000057882 */ /* 0x000fe20000000000 */
[----:B------:R-:W-:Y:S01]  /*0970*/  USEL UR4, UR4, 0x1a0, UP3 ;  /* 0x000001a004047887 */ /* 0x000fe20009800000 */
[----:B------:R-:W-:Y:S01]  /*0980*/  UMOV UR8, 0x1 ;  /* 0x0000000100087882 */ /* 0x000fe20000000000 */
[----:B------:R-:W-:Y:S01]  /*0990*/  ELECT P0, URZ, PT ;  /* 0x0000000000ff782f */ /* 0x000fe20003800000 */
[----:B------:R-:W-:-:S04]  /*09a0*/  UIADD3 UR8, UPT, UPT, -UR8, 0x100000, URZ ;  /* 0x0010000008087890 */ /* 0x000fc8000fffe1ff */
[----:B------:R-:W-:Y:S02]  /*09b0*/  USHF.L.U32 UR9, UR8, 0xb, URZ ;  /* 0x0000000b08097899 */ /* 0x000fe400080006ff */
[----:B------:R-:W-:Y:S02]  /*09c0*/  USHF.L.U32 UR8, UR8, 0x1, URZ ;  /* 0x0000000108087899 */ /* 0x000fe400080006ff */
[----:B-1----:R-:W-:Y:S02]  /*09d0*/  ULEA UR6, UR6, UR5, 0x18 ;  /* 0x0000000506067291 */ /* 0x002fe4000f8ec0ff */
[----:B------:R-:W-:-:S04]  /*09e0*/  UIADD3 UR4, UPT, UPT, -UR4, 0x100000, URZ ;  /* 0x0010000004047890 */ /* 0x000fc8000fffe1ff */
[----:B------:R-:W-:Y:S02]  /*09f0*/  USHF.L.U32 UR5, UR4, 0xb, URZ ;  /* 0x0000000b04057899 */ /* 0x000fe400080006ff */
[----:B------:R-:W-:Y:S01]  /*0a00*/  USHF.L.U32 UR4, UR4, 0x1, URZ ;  /* 0x0000000104047899 */ /* 0x000fe200080006ff */
[----:B------:R-:W1:Y:S03]  /*0a10*/  FENCE.VIEW.ASYNC.S ;  /* 0x00000000000073c6 */ /* 0x000e660000000000 */
[----:B-1----:R2:W1:Y:S08]  /*0a20*/  SYNCS.EXCH.64 URZ, [UR6+0x80], UR8 ;  /* 0x0000800806ff75b2 */ /* 0x0024700008000100 */
[----:B------:R2:W1:Y:S01]  /*0a30*/  SYNCS.EXCH.64 URZ, [UR6+0x90], UR4 ;  /* 0x0000900406ff75b2 */ /* 0x0004620008000100 */
[----:B------:R2:W1:Y:S01]  /*0a40*/  SYNCS.EXCH.64 URZ, [UR6+0x88], UR8 ;  /* 0x0000880806ff75b2 */ /* 0x0004620008000100 */
[----:B------:R2:W1:Y:S02]  /*0a50*/  SYNCS.EXCH.64 URZ, [UR6+0x98], UR4 ;  /* 0x0000980406ff75b2 */ /* 0x0004640008000100 */
[----:B--2---:R-:W-:Y:S01]  /*0a60*/  NOP ;  /* 0x0000000000007918 */ /* 0x004fe20000000000 */
.L_x_12:
        /* <DEDUP_REMOVED lines=18> */
[----:B------:R2:W1:Y:S01]  /*0b90*/  SYNCS.EXCH.64 URZ, [UR4+0xc0], UR6 ;  /* 0x0000c00604ff75b2 */ /* 0x0004620008000100 */
[----:B------:R2:W1:Y:S01]  /*0ba0*/  SYNCS.EXCH.64 URZ, [UR4+0xa8], UR8 ;  /* 0x0000a80804ff75b2 */ /* 0x0004620008000100 */
[----:B------:R2:W1:Y:S01]  /*0bb0*/  SYNCS.EXCH.64 URZ, [UR4+0xc8], UR6 ;  /* 0x0000c80604ff75b2 */ /* 0x0004620008000100 */
[----:B------:R2:W1:Y:S01]  /*0bc0*/  SYNCS.EXCH.64 URZ, [UR4+0xb0], UR8 ;  /* 0x0000b00804ff75b2 */ /* 0x0004620008000100 */
[----:B------:R2:W1:Y:S01]  /*0bd0*/  SYNCS.EXCH.64 URZ, [UR4+0xd0], UR6 ;  /* 0x0000d00604ff75b2 */ /* 0x0004620008000100 */
[----:B------:R2:W1:Y:S01]  /*0be0*/  SYNCS.EXCH.64 URZ, [UR4+0xb8], UR8 ;  /* 0x0000b80804ff75b2 */ /* 0x0004620008000100 */
[----:B------:R2:W1:Y:S02]  /*0bf0*/  SYNCS.EXCH.64 URZ, [UR4+0xd8], UR6 ;  /* 0x0000d80604ff75b2 */ /* 0x0004640008000100 */
[----:B--2---:R-:W-:Y:S01]  /*0c00*/  NOP ;  /* 0x0000000000007918 */ /* 0x004fe20000000000 */
.L_x_13:
[----:B------:R-:W2:Y:S01]  /*0c10*/  SHFL.IDX PT, R2, R80, RZ, 0x1f ;  /* 0x00001fff50027589 */ /* 0x000ea200000e0000 */
[----:B------:R-:W1:Y:S01]  /*0c20*/  S2UR UR52, SR_CgaCtaId ;  /* 0x00000000003479c3 */ /* 0x000e620000008800 */
[----:B------:R-:W-:Y:S01]  /*0c30*/  NOP ;  /* 0x0000000000007918 */ /* 0x000fe20000000000 */
[----:B--2---:R-:W-:-:S13]  /*0c40*/  ISETP.NE.AND P0, PT, R2, 0x3, PT ;  /* 0x000000030200780c */ /* 0x004fda0003f05270 */
[----:B-1----:R-:W-:Y:S05]  /*0c50*/  @P0 BRA `(.L_x_14) ;  /* 0x0000000000340947 */ /* 0x002fea0003800000 */
[----:B------:R-:W-:Y:S01]  /*0c60*/  UMOV UR4, 0x400 ;  /* 0x0000040000047882 */ /* 0x000fe20000000000 */
[----:B------:R-:W-:Y:S01]  /*0c70*/  UMOV UR6, 0x20 ;  /* 0x0000002000067882 */ /* 0x000fe20000000000 */
[----:B------:R-:W-:Y:S02]  /*0c80*/  ULEA UR4, UR52, UR4, 0x18 ;  /* 0x0000000434047291 */ /* 0x000fe4000f8ec0ff */
[----:B------:R-:W-:-:S04]  /*0c90*/  UIADD3 UR6, UPT, UPT, -UR6, 0x100000, URZ ;  /* 0x0010000006067890 */ /* 0x000fc8000fffe1ff */
[----:B------:R-:W-:Y:S02]  /*0ca0*/  USHF.L.U32 UR7, UR6, 0xb, URZ ;  /* 0x0000000b06077899 */ /* 0x000fe400080006ff */
[----:B------:R-:W-:Y:S01]  /*0cb0*/  USHF.L.U32 UR6, UR6, 0x1, URZ ;  /* 0x0000000106067899 */ /* 0x000fe200080006ff */
[----:B------:R-:W-:Y:S01]  /*0cc0*/  ELECT P0, URZ, PT ;  /* 0x0000000000ff782f */ /* 0x000fe20003800000 */
[----:B------:R-:W1:Y:S10]  /*0cd0*/  FENCE.VIEW.ASYNC.S ;  /* 0x00000000000073c6 */ /* 0x000e740000000000 */
[----:B-1----:R1:W2:Y:S01]  /*0ce0*/  SYNCS.EXCH.64 URZ, [UR4+0xe0], UR6 ;  /* 0x0000e00604ff75b2 */ /* 0x0022a20008000100 */
[----:B------:R1:W1:Y:S01]  /*0cf0*/  SYNCS.EXCH.64 URZ, [UR4+0xf0], UR6 ;  /* 0x0000f00604ff75b2 */ /* 0x0002620008000100 */
[----:B------:R1:W1:Y:S01]  /*0d00*/  SYNCS.EXCH.64 URZ, [UR4+0xe8], UR6 ;  /* 0x0000e80604ff75b2 */ /* 0x0002620008000100 */
[----:B------:R1:W1:Y:S01]  /*0d10*/  SYNCS.EXCH.64 URZ, [UR4+0xf8], UR6 ;  /* 0x0000f80604ff75b2 */ /* 0x0002620008000100 */
[----:B------:R-:W-:Y:S01]  /*0d20*/  NOP ;  /* 0x0000000000007918 */ /* 0x000fe20000000000 */
.L_x_14:
[----:B-1----:R-:W1:Y:S01]  /*0d30*/  LDCU UR4, c[0x0][0x36c] ;  /* 0x00006d80ff0477ac */ /* 0x002e620008000800 */
[----:B------:R-:W-:Y:S01]  /*0d40*/  ISETP.NE.OR P3, PT, R0, 0x2, !P3 ;  /* 0x000000020000780c */ /* 0x000fe20005f65670 */
[----:B------:R-:W-:Y:S01]  /*0d50*/  NOP ;  /* 0x0000000000007918 */ /* 0x000fe20000000000 */
[----:B------:R-:W-:Y:S01]  /*0d60*/  LOP3.LUT R0, R76, 0x1f, RZ, 0xc0, !PT ;  /* 0x0000001f4c007812 */ /* 0x000fe200078ec0ff */
[----:B------:R-:W-:Y:S02]  /*0d70*/  UISETP.NE.AND UP4, UPT, UR18, URZ, UPT ;  /* 0x000000ff1200728c */ /* 0x000fe4000bf85270 */
[----:B-1----:R-:W-:-:S09]  /*0d80*/  UISETP.EQ.U32.AND UP6, UPT, UR4, 0x1, UPT ;  /* 0x000000010400788c */ /* 0x002fd2000bfc2070 */
[----:B------:R-:W-:Y:S05]  /*0d90*/  BRA.U !UP6, `(.L_x_15) ;  /* 0x000000010e087547 */ /* 0x000fea000b800000 */
[----:B--234-:R-:W-:Y:S01]  /*0da0*/  UCGABAR_ARV ;  /* 0x00000000000079c7 */ /* 0x01cfe20008000000 */
[----:B------:R-:W-:Y:S05]  /*0db0*/  BRA `(.L_x_16) ;  /* 0x0000000000047947 */ /* 0x000fea0003800000 */
.L_x_15:
[----:B--234-:R-:W-:Y:S01]  /*0dc0*/  NOP ;  /* 0x0000000000007918 */ /* 0x01cfe20000000000 */
.L_x_16:
[----:B------:R-:W1:Y:S01]  /*0dd0*/  S2UR UR46, SR_CTAID.X ;  /* 0x00000000002e79c3 */ /* 0x000e620000002500 */
[----:B------:R-:W-:-:S05]  /*0de0*/  CS2R.32 R3, SR_CgaSize ;  /* 0x0000000000037805 */ /* 0x000fca0000008a00 */
[----:B------:R-:W-:-:S05]  /*0df0*/  IMAD R3, R3, -0xa0, RZ ;  /* 0xffffff6003037824 */ /* 0x000fca00078e02ff */
[----:B------:R-:W-:-:S14]  /*0e00*/  R2UR UR5, R3 ;  /* 0x00000000030572ca */ /* 0x000fdc00000e0000 */
[----:B------:R-:W2:Y:S01]  /*0e10*/  LDCU UR5, c[0x0][UR5+0x2b0] ;  /* 0x00005600050577ac */ /* 0x000ea20008000800 */
[----:B------:R-:W-:-:S05]  /*0e20*/  CS2R.32 R3, SR_CgaSize ;  /* 0x0000000000037805 */ /* 0x000fca0000008a00 */
[----:B------:R-:W-:-:S05]  /*0e30*/  IMAD R3, R3, -0xa0, RZ ;  /* 0xffffff6003037824 */ /* 0x000fca00078e02ff */
[----:B------:R-:W-:-:S14]  /*0e40*/  R2UR UR4, R3 ;  /* 0x00000000030472ca */ /* 0x000fdc00000e0000 */
[----:B------:R-:W3:Y:S01]  /*0e50*/  LDCU UR4, c[0x0][UR4+0x2b4] ;  /* 0x00005680040477ac */ /* 0x000ee20008000800 */
[----:B------:R-:W4:Y:S01]  /*0e60*/  S2UR UR45, SR_CTAID.Y ;  /* 0x00000000002d79c3 */ /* 0x000f220000002600 */
[----:B------:R-:W-:-:S05]  /*0e70*/  CS2R.32 R3, SR_CgaSize ;  /* 0x0000000000037805 */ /* 0x000fca0000008a00 */
[----:B------:R-:W-:-:S05]  /*0e80*/  IMAD R3, R3, -0xa0, RZ ;  /* 0xffffff6003037824 */ /* 0x000fca00078e02ff */
[----:B------:R-:W-:-:S14]  /*0e90*/  R2UR UR60, R3 ;  /* 0x00000000033c72ca */ /* 0x000fdc00000e0000 */
[----:B------:R-:W3:Y:S01]  /*0ea0*/  LDCU UR60, c[0x0][UR60+0x2a0] ;  /* 0x000054003c3c77ac */ /* 0x000ee20008000800 */
[----:B------:R-:W-:-:S05]  /*0eb0*/  CS2R.32 R3, SR_CgaSize ;  /* 0x0000000000037805 */ /* 0x000fca0000008a00 */
[----:B------:R-:W-:-:S05]  /*0ec0*/  IMAD R3, R3, -0xa0, RZ ;  /* 0xffffff6003037824 */ /* 0x000fca00078e02ff */
[----:B------:R-:W-:-:S14]  /*0ed0*/  R2UR UR57, R3 ;  /* 0x00000000033972ca */ /* 0x000fdc00000e0000 */
[----:B------:R-:W3:Y:S01]  /*0ee0*/  LDCU UR57, c[0x0][UR57+0x2a4] ;  /* 0x00005480393977ac */ /* 0x000ee20008000800 */
[----:B------:R-:W-:Y:S01]  /*0ef0*/  USHF.L.U32 UR29, UR52, 0xc, URZ ;  /* 0x0000000c341d7899 */ /* 0x000fe200080006ff */
[----:B------:R-:W3:Y:S01]  /*0f00*/  LDCU UR19, c[0x0][0xb24] ;  /* 0x00016480ff1377ac */ /* 0x000ee20008000800 */
[----:B------:R-:W3:Y:S01]  /*0f10*/  LDCU UR42, c[0x0][0xb24] ;  /* 0x00016480ff2a77ac */ /* 0x000ee20008000800 */
[----:B-1----:R-:W-:Y:S01]  /*0f20*/  I2FP.F32.U32 R3, UR46 ;  /* 0x0000002e00037c45 */ /* 0x002fe20008201000 */
[----:B------:R-:W1:Y:S04]  /*0f30*/  LDCU UR22, c[0x0][0xb30] ;  /* 0x00016600ff1677ac */ /* 0x000e680008000800 */
[----:B--2---:R-:W-:Y:S01]  /*0f40*/  FMUL R3, R3, UR5 ;  /* 0x0000000503037c20 */ /* 0x004fe20008400000 */
[----:B------:R-:W-:Y:S01]  /*0f50*/  ULOP3.LUT UR29, UR29, 0x1000, URZ, 0xc0, !UPT ;  /* 0x000010001d1d7892 */ /* 0x000fe2000f8ec0ff */
[----:B----4-:R-:W-:-:S04]  /*0f60*/  I2FP.F32.U32 R2, UR45 ;  /* 0x0000002d00027c45 */ /* 0x010fc80008201000 */
[----:B------:R-:W2:Y:S01]  /*0f70*/  F2I.U32.TRUNC.NTZ R3, R3 ;  /* 0x0000000300037305 */ /* 0x000ea2000020f000 */
[----:B---3--:R-:W-:-:S07]  /*0f80*/  FMUL R2, R2, UR4 ;  /* 0x0000000402027c20 */ /* 0x008fce0008400000 */
[----:B------:R-:W3:Y:S01]  /*0f90*/  F2I.U32.TRUNC.NTZ R2, R2 ;  /* 0x0000000200027305 */ /* 0x000ee2000020f000 */
[----:B--2---:R-:W-:Y:S02]  /*0fa0*/  R2UR UR5, R3 ;  /* 0x00000000030572ca */ /* 0x004fe400000e0000 */
[----:B---3--:R-:W-:Y:S02]  /*0fb0*/  R2UR UR4, R2 ;  /* 0x00000000020472ca */ /* 0x008fe400000e0000 */
[----:B------:R-:W-:-:S09]  /*0fc0*/  PRMT R2, RZ, 0x7610, R2 ;  /* 0x00007610ff027816 */ /* 0x000fd20000000002 */
[----:B------:R-:W-:-:S04]  /*0fd0*/  UIADD3 UR5, UPT, UPT, -UR5, URZ, URZ ;  /* 0x000000ff05057290 */ /* 0x000fc8000fffe1ff */
[----:B------:R-:W-:Y:S02]  /*0fe0*/  UIMAD UR60, UR60, UR5, UR46 ;  /* 0x000000053c3c72a4 */ /* 0x000fe4000f8e022e */
[----:B------:R-:W-:-:S04]  /*0ff0*/  UIADD3 UR4, UPT, UPT, -UR4, URZ, URZ ;  /* 0x000000ff04047290 */ /* 0x000fc8000fffe1ff */
[----:B------:R-:W-:Y:S01]  /*1000*/  UIMAD UR57, UR57, UR4, UR45 ;  /* 0x00000004393972a4 */ /* 0x000fe2000f8e022d */
[----:B-1----:R-:W-:Y:S11]  /*1010*/  BRA.U UP4, `(.L_x_17) ;  /* 0x0000000104247547 */ /* 0x002ff6000b800000 */
[----:B------:R-:W-:-:S04]  /*1020*/  UISETP.NE.AND UP0, UPT, UR57, URZ, UPT ;  /* 0x000000ff3900728c */ /* 0x000fc8000bf05270 */
[----:B------:R-:W-:-:S04]  /*1030*/  UISETP.EQ.OR UP0, UPT, UR60, URZ, !UP0 ;  /* 0x000000ff3c00728c */ /* 0x000fc8000c702670 */
[----:B------:R-:W-:Y:S02]  /*1040*/  USEL UR5, URZ, 0x1, !UP0 ;  /* 0x00000001ff057887 */ /* 0x000fe4000c000000 */
[----:B------:R-:W-:-:S04]  /*1050*/  UISETP.NE.AND UP0, UPT, UR57, URZ, UPT ;  /* 0x000000ff3900728c */ /* 0x000fc8000bf05270 */
[----:B------:R-:W-:Y:S02]  /*1060*/  USEL UR4, URZ, 0x2, UP0 ;  /* 0x00000002ff047887 */ /* 0x000fe40008000000 */
[----:B------:R-:W-:-:S04]  /*1070*/  UISETP.NE.AND UP0, UPT, UR60, 0x1, UPT ;  /* 0x000000013c00788c */ /* 0x000fc8000bf05270 */
[----:B------:R-:W-:-:S04]  /*1080*/  USEL UR4, UR4, 0x2, UP0 ;  /* 0x0000000204047887 */ /* 0x000fc80008000000 */
[----:B------:R-:W-:-:S06]  /*1090*/  UIADD3 UR4, UPT, UPT, UR5, UR4, URZ ;  /* 0x0000000405047290 */ /* 0x000fcc000fffe0ff */
[----:B------:R-:W-:-:S07]  /*10a0*/  MOV R2, UR4 ;  /* 0x0000000400027c02 */ /* 0x000fce0008000f00 */
.L_x_17:
[----:B------:R-:W1:Y:S01]  /*10b0*/  S2UR UR36, SR_CTAID.Z ;  /* 0x00000000002479c3 */ /* 0x000e620000002700 */
[----:B------:R-:W-:-:S09]  /*10c0*/  UISETP.GE.AND UP0, UPT, UR19, 0x1, UPT ;  /* 0x000000011300788c */ /* 0x000fd2000bf06270 */
[----:B------:R-:W-:Y:S05]  /*10d0*/  BRA.U !UP0, `(.L_x_18) ;  /* 0x0000000108d07547 */ /* 0x000fea000b800000 */
[----:B------:R-:W2:Y:S01]  /*10e0*/  LDCU UR20, c[0x0][0xb0c] ;  /* 0x00016180ff1477ac */ /* 0x000ea20008000800 */
[----:B------:R-:W3:Y:S01]  /*10f0*/  LDCU.128 UR12, c[0x0][0xb10] ;  /* 0x00016200ff0c77ac */ /* 0x000ee20008000c00 */
[----:B------:R-:W4:Y:S01]  /*1100*/  LDCU UR6, c[0x0][0x370] ;  /* 0x00006e00ff0677ac */ /* 0x000f220008000800 */
[----:B------:R-:W1:Y:S01]  /*1110*/  LDCU UR7, c[0x0][0x374] ;  /* 0x00006e80ff0777ac */ /* 0x000e620008000800 */
[----:B------:R-:W1:Y:S01]  /*1120*/  LDCU UR21, c[0x0][0xb20] ;  /* 0x00016400ff1577ac */ /* 0x000e620008000800 */
[----:B--2---:R-:W-:Y:S02]  /*1130*/  UISETP.NE.AND UP0, UPT, UR20, 0x1, UPT ;  /* 0x000000011400788c */ /* 0x004fe4000bf05270 */
[----:B---3--:R-:W-:Y:S01]  /*1140*/  UIMAD.WIDE.U32 UR4, UR46, UR12, URZ ;  /* 0x0000000c2e0472a5 */ /* 0x008fe2000f8e00ff */
[----:B------:R-:W2:Y:S01]  /*1150*/  LDCU.64 UR8, c[0x0][0xb28] ;  /* 0x00016500ff0877ac */ /* 0x000ea20008000a00 */
[----:B----4-:R-:W-:Y:S02]  /*1160*/  UIMAD.WIDE.U32 UR10, UR6, UR12, URZ ;  /* 0x0000000c060a72a5 */ /* 0x010fe4000f8e00ff */
[----:B------:R-:W-:-:S02]  /*1170*/  USHF.R.U32.HI UR5, URZ, UR13, UR5 ;  /* 0x0000000dff057299 */ /* 0x000fc40008011605 */
[----:B------:R-:W-:Y:S02]  /*1180*/  UISETP.NE.AND UP2, UPT, UR19, 0x1, UPT ;  /* 0x000000011300788c */ /* 0x000fe4000bf45270 */
[----:B------:R-:W-:Y:S01]  /*1190*/  USEL UR5, UR46, UR5, !UP0 ;  /* 0x000000052e057287 */ /* 0x000fe2000c000000 */
[----:B------:R-:W-:Y:S01]  /*11a0*/  UMOV UR10, UR11 ;  /* 0x0000000b000a7c82 */ /* 0x000fe20008000000 */
[----:B------:R-:W-:Y:S02]  /*11b0*/  UIMAD.WIDE.U32 UR16, UR45, UR15, URZ ;  /* 0x0000000f2d1072a5 */ /* 0x000fe4000f8e00ff */
[----:B------:R-:W-:Y:S02]  /*11c0*/  @UP0 USHF.R.U32.HI UR6, URZ, UR13, UR10 ;  /* 0x0000000dff060299 */ /* 0x000fe4000801160a */
[----:B------:R-:W-:Y:S02]  /*11d0*/  UISETP.NE.AND UP0, UPT, UR14, 0x1, UPT ;  /* 0x000000010e00788c */ /* 0x000fe4000bf05270 */
[----:B-1----:R-:W-:-:S02]  /*11e0*/  UIMAD.WIDE.U32 UR10, UR7, UR15, URZ ;  /* 0x0000000f070a72a5 */ /* 0x002fc4000f8e00ff */
[----:B--2---:R-:W-:Y:S01]  /*11f0*/  UIMAD.WIDE.U32 UR12, UR6, UR8, URZ ;  /* 0x00000008060c72a5 */ /* 0x004fe2000f8e00ff */
[----:B------:R-:W-:Y:S02]  /*1200*/  UMOV UR4, UR17 ;  /* 0x0000001100047c82 */ /* 0x000fe40008000000 */
[----:B------:R-:W-:Y:S02]  /*1210*/  USHF.R.U32.HI UR4, URZ, UR21, UR4 ;  /* 0x00000015ff047299 */ /* 0x000fe40008011604 */
[----:B------:R-:W-:Y:S02]  /*1220*/  UMOV UR10, UR11 ;  /* 0x0000000b000a7c82 */ /* 0x000fe40008000000 */
[----:B------:R-:W-:Y:S01]  /*1230*/  UMOV UR12, UR13 ;  /* 0x0000000d000c7c82 */ /* 0x000fe20008000000 */
[----:B------:R-:W-:Y:S02]  /*1240*/  @UP0 USHF.R.U32.HI UR7, URZ, UR21, UR10 ;  /* 0x00000015ff070299 */ /* 0x000fe4000801160a */
[----:B------:R-:W-:-:S02]  /*1250*/  USEL UR4, UR45, UR4, !UP0 ;  /* 0x000000042d047287 */ /* 0x000fc4000c000000 */
[----:B------:R-:W-:Y:S02]  /*1260*/  UIMAD.WIDE.U32 UR10, UR7, UR8, URZ ;  /* 0x00000008070a72a5 */ /* 0x000fe4000f8e00ff */
[----:B------:R-:W-:Y:S02]  /*1270*/  @UP2 USHF.R.U32.HI UR6, URZ, UR9, UR12 ;  /* 0x00000009ff062299 */ /* 0x000fe4000801160c */
[----:B------:R-:W-:-:S03]  /*1280*/  UIMAD.WIDE.U32 UR12, UR4, UR8, URZ ;  /* 0x00000008040c72a5 */ /* 0x000fc6000f8e00ff */
[----:B------:R-:W-:Y:S02]  /*1290*/  UMOV UR10, UR11 ;  /* 0x0000000b000a7c82 */ /* 0x000fe40008000000 */
[----:B------:R-:W-:Y:S02]  /*12a0*/  @UP2 USHF.R.U32.HI UR7, URZ, UR9, UR10 ;  /* 0x00000009ff072299 */ /* 0x000fe4000801160a */
[----:B------:R-:W-:Y:S02]  /*12b0*/  UIMAD UR10, UR6, UR19, URZ ;  /* 0x00000013060a72a4 */ /* 0x000fe4000f8e02ff */
[----:B------:R-:W-:-:S04]  /*12c0*/  UIMAD UR7, UR7, UR19, URZ ;  /* 0x00000013070772a4 */ /* 0x000fc8000f8e02ff */
[----:B------:R-:W-:-:S03]  /*12d0*/  UISETP.GE.AND UP0, UPT, UR4, UR7, UPT ;  /* 0x000000070400728c */ /* 0x000fc6000bf06270 */
[----:B------:R-:W-:Y:S01]  /*12e0*/  UMOV UR7, UR13 ;  /* 0x0000000d00077c82 */ /* 0x000fe20008000000 */
[----:B------:R-:W-:Y:S02]  /*12f0*/  UISETP.GE.OR UP0, UPT, UR5, UR10, UP0 ;  /* 0x0000000a0500728c */ /* 0x000fe40008706670 */
[----:B------:R-:W-:Y:S02]  /*1300*/  UIMAD.WIDE.U32 UR10, UR5, UR8, URZ ;  /* 0x00000008050a72a5 */ /* 0x000fe4000f8e00ff */
[----:B------:R-:W-:Y:S02]  /*1310*/  USHF.R.U32.HI UR7, URZ, UR9, UR7 ;  /* 0x00000009ff077299 */ /* 0x000fe40008011607 */
[----:B------:R-:W-:Y:S02]  /*1320*/  UIADD3 UR10, UPT, UPT, -UR4, URZ, URZ ;  /* 0x000000ff040a7290 */ /* 0x000fe4000fffe1ff */
[----:B------:R-:W-:Y:S02]  /*1330*/  USEL UR7, UR4, UR7, !UP2 ;  /* 0x0000000704077287 */ /* 0x000fe4000d000000 */
[----:B------:R-:W-:Y:S01]  /*1340*/  UIMAD UR10, UR14, UR10, UR45 ;  /* 0x0000000a0e0a72a4 */ /* 0x000fe2000f8e022d */
[----:B------:R-:W-:Y:S01]  /*1350*/  @!UP0 UMOV UR8, UR11 ;  /* 0x0000000b00088c82 */ /* 0x000fe20008000000 */
[----:B------:R-:W-:-:S02]  /*1360*/  UIADD3 UR11, UPT, UPT, -UR5, URZ, URZ ;  /* 0x000000ff050b7290 */ /* 0x000fc4000fffe1ff */
[----:B------:R-:W-:Y:S02]  /*1370*/  @!UP0 USHF.R.U32.HI UR8, URZ, UR9, UR8 ;  /* 0x00000009ff088299 */ /* 0x000fe40008011608 */
[----:B------:R-:W-:Y:S02]  /*1380*/  UIADD3 UR9, UPT, UPT, -UR7, URZ, URZ ;  /* 0x000000ff07097290 */ /* 0x000fe4000fffe1ff */
[----:B------:R-:W-:Y:S02]  /*1390*/  @!UP0 USEL UR8, UR5, UR8, !UP2 ;  /* 0x0000000805088287 */ /* 0x000fe4000d000000 */
[----:B------:R-:W-:Y:S02]  /*13a0*/  UIMAD UR9, UR19, UR9, UR4 ;  /* 0x00000009130972a4 */ /* 0x000fe4000f8e0204 */
[----:B------:R-:W-:Y:S02]  /*13b0*/  @!UP0 UIADD3 UR7, UPT, UPT, UR7, -UR8, URZ ;  /* 0x8000000807078290 */ /* 0x000fe4000fffe0ff */
[----:B------:R-:W-:-:S02]  /*13c0*/  @!UP0 UIMAD UR6, UR9, UR6, UR8 ;  /* 0x00000006090682a4 */ /* 0x000fc4000f8e0208 */
[----:B------:R-:W-:Y:S02]  /*13d0*/  @!UP0 UIMAD UR4, UR7, UR19, UR5 ;  /* 0x00000013070482a4 */ /* 0x000fe4000f8e0205 */
[----:B------:R-:W-:Y:S02]  /*13e0*/  UIMAD UR46, UR20, UR11, UR46 ;  /* 0x0000000b142e72a4 */ /* 0x000fe4000f8e022e */
[----:B------:R-:W-:Y:S01]  /*13f0*/  UIMAD UR45, UR4, UR14, UR10 ;  /* 0x0000000e042d72a4 */ /* 0x000fe2000f8e020a */
[----:B------:R-:W-:Y:S02]  /*1400*/  @!UP0 UMOV UR5, UR6 ;  /* 0x0000000600058c82 */ /* 0x000fe40008000000 */
[----:B------:R-:W-:-:S12]  /*1410*/  UIMAD UR46, UR5, UR20, UR46 ;  /* 0x00000014052e72a4 */ /* 0x000fd8000f8e022e */
.L_x_18:
[----:B------:R-:W-:-:S09]  /*1420*/  UISETP.NE.AND UP0, UPT, UR22, 0x1, UPT ;  /* 0x000000011600788c */ /* 0x000fd2000bf05270 */
[----:B------:R-:W-:Y:S05]  /*1430*/  BRA.U UP0, `(.L_x_19) ;  /* 0x0000000100407547 */ /* 0x000fea000b800000 */
[----:B------:R-:W2:Y:S01]  /*1440*/  LDCU.128 UR8, c[0x0][0xb10] ;  /* 0x00016200ff0877ac */ /* 0x000ea20008000c00 */
[----:B------:R-:W3:Y:S01]  /*1450*/  LDCU UR12, c[0x0][0xb0c] ;  /* 0x00016180ff0c77ac */ /* 0x000ee20008000800 */
[----:B------:R-:W4:Y:S01]  /*1460*/  LDCU UR13, c[0x0][0xb20] ;  /* 0x00016400ff0d77ac */ /* 0x000f220008000800 */
[----:B--2---:R-:W-:Y:S02]  /*1470*/  UIMAD.WIDE.U32 UR4, UR46, UR8, URZ ;  /* 0x000000082e0472a5 */ /* 0x004fe4000f8e00ff */
[----:B------:R-:W-:Y:S02]  /*1480*/  UIMAD.WIDE.U32 UR6, UR45, UR11, URZ ;  /* 0x0000000b2d0672a5 */ /* 0x000fe4000f8e00ff */
[----:B---3--:R-:W-:Y:S02]  /*1490*/  UISETP.NE.AND UP0, UPT, UR12, 0x1, UPT ;  /* 0x000000010c00788c */ /* 0x008fe4000bf05270 */
[----:B------:R-:W-:-:S03]  /*14a0*/  USHF.R.U32.HI UR5, URZ, UR9, UR5 ;  /* 0x00000009ff057299 */ /* 0x000fc60008011605 */
[----:B------:R-:W-:Y:S01]  /*14b0*/  UMOV UR4, UR7 ;  /* 0x0000000700047c82 */ /* 0x000fe20008000000 */
[----:B------:R-:W-:Y:S02]  /*14c0*/  USEL UR5, UR46, UR5, !UP0 ;  /* 0x000000052e057287 */ /* 0x000fe4000c000000 */
[----:B------:R-:W-:Y:S02]  /*14d0*/  UISETP.NE.AND UP0, UPT, UR10, 0x1, UPT ;  /* 0x000000010a00788c */ /* 0x000fe4000bf05270 */
[----:B----4-:R-:W-:-:S04]  /*14e0*/  USHF.R.U32.HI UR4, URZ, UR13, UR4 ;  /* 0x0000000dff047299 */ /* 0x010fc80008011604 */
[----:B------:R-:W-:-:S04]  /*14f0*/  USEL UR4, UR45, UR4, !UP0 ;  /* 0x000000042d047287 */ /* 0x000fc8000c000000 */
[----:B------:R-:W-:Y:S02]  /*1500*/  UIADD3 UR6, UPT, UPT, UR5, -UR4, URZ ;  /* 0x8000000405067290 */ /* 0x000fe4000fffe0ff */
[----:B------:R-:W-:Y:S02]  /*1510*/  UIADD3 UR4, UPT, UPT, -UR5, UR4, URZ ;  /* 0x0000000405047290 */ /* 0x000fe4000fffe1ff */
[----:B------:R-:W-:Y:S02]  /*1520*/  UIMAD UR45, UR6, UR10, UR45 ;  /* 0x0000000a062d72a4 */ /* 0x000fe4000f8e022d */
[----:B------:R-:W-:-:S12]  /*1530*/  UIMAD UR46, UR4, UR12, UR46 ;  /* 0x0000000c042e72a4 */ /* 0x000fd8000f8e022e */
.L_x_19:
[----:B------:R-:W-:Y:S01]  /*1540*/  UISETP.NE.AND UP0, UPT, UR18, 0x2, UPT ;  /* 0x000000021200788c */ /* 0x000fe2000bf05270 */
[----:B------:R-:W-:Y:S09]  /*1550*/  BRA.U !UP6, `(.L_x_20) ;  /* 0x000000010e0c7547 */ /* 0x000ff2000b800000 */
[----:B------:R-:W-:Y:S01]  /*1560*/  UCGABAR_WAIT ;  /* 0x0000000000007dc7 */ /* 0x000fe20008000000 */
[----:B------:R-:W-:Y:S01]  /*1570*/  CCTL.IVALL ;  /* 0x00000000ff00798f */ /* 0x000fe20002000000 */
[----:B------:R-:W-:Y:S05]  /*1580*/  BRA `(.L_x_21) ;  /* 0x0000000000047947 */ /* 0x000fea0003800000 */
.L_x_20:
[----:B------:R-:W-:Y:S06]  /*1590*/  BAR.SYNC.DEFER_BLOCKING 0x0 ;  /* 0x0000000000007b1d */ /* 0x000fec0000010000 */
.L_x_21:
[----:B------:R-:W-:Y:S05]  /*15a0*/  BRA.U UP0, `(.L_x_22) ;  /* 0x0000001500707547 */ /* 0x000fea000b800000 */
[----:B------:R-:W2:Y:S01]  /*15b0*/  LDCU UR6, c[0x0][0x38c] ;  /* 0x00007180ff0677ac */ /* 0x000ea20008000800 */
[----:B------:R-:W-:Y:S01]  /*15c0*/  PLOP3.LUT P1, PT, PT, PT, UP3, 0x80, 0x8 ;  /* 0x000000000008781c */ /* 0x000fe20003f2f038 */
[----:B------:R-:W-:Y:S01]  /*15d0*/  IMAD.MOV.U32 R12, RZ, RZ, 0x1 ;  /* 0x00000001ff0c7424 */ /* 0x000fe200078e00ff */
[----:B------:R-:W-:Y:S01]  /*15e0*/  ISETP.EQ.OR P2, PT, R0, RZ, P3 ;  /* 0x000000ff0000720c */ /* 0x000fe20001f42670 */
[----:B------:R-:W-:Y:S01]  /*15f0*/  UISETP.NE.AND UP1, UPT, UR18, URZ, UPT ;  /* 0x000000ff1200728c */ /* 0x000fe2000bf25270 */
[----:B------:R-:W-:Y:S01]  /*1600*/  PLOP3.LUT P1, PT, P1, PT, PT, 0x8, 0x80 ;  /* 0x000000000080781c */ /* 0x000fe20000f2e170 */
[----:B------:R-:W-:Y:S01]  /*1610*/  USEL UR30, URZ, 0x1, UP5 ;  /* 0x00000001ff1e7887 */ /* 0x000fe2000a800000 */
[----:B------:R-:W-:Y:S01]  /*1620*/  CS2R R10, SRZ ;  /* 0x00000000000a7805 */ /* 0x000fe2000001ff00 */
[----:B------:R-:W-:Y:S01]  /*1630*/  IMAD.MOV.U32 R9, RZ, RZ, RZ ;  /* 0x000000ffff097224 */ /* 0x000fe200078e00ff */
[----:B------:R-:W3:Y:S01]  /*1640*/  LDCU UR44, c[0x0][0x370] ;  /* 0x00006e00ff2c77ac */ /* 0x000ee20008000800 */
[----:B------:R-:W-:Y:S01]  /*1650*/  IMAD.MOV.U32 R8, RZ, RZ, 0x1 ;  /* 0x00000001ff087424 */ /* 0x000fe200078e00ff */
[----:B------:R-:W4:Y:S01]  /*1660*/  LDCU.64 UR40, c[0x0][0x348] ;  /* 0x00006900ff2877ac */ /* 0x000f220008000a00 */
[----:B------:R-:W-:-:S02]  /*1670*/  USHF.R.U32.HI UR50, URZ, 0x7, UR29 ;  /* 0x00000007ff327899 */ /* 0x000fc4000801161d */
[----:B--2---:R-:W-:Y:S02]  /*1680*/  UIADD3 UR5, UPT, UPT, UR6, 0xff, URZ ;  /* 0x000000ff06057890 */ /* 0x004fe4000fffe0ff */
[----:B------:R-:W-:Y:S02]  /*1690*/  UIADD3 UR51, UPT, UPT, UR6, 0x1fe, URZ ;  /* 0x000001fe06337890 */ /* 0x000fe4000fffe0ff */
[----:B------:R-:W-:Y:S01]  /*16a0*/  USHF.R.S32.HI UR4, URZ, 0x1f, UR5 ;  /* 0x0000001fff047899 */ /* 0x000fe20008011405 */
[----:B------:R-:W2:Y:S03]  /*16b0*/  LDCU UR43, c[0x0][0x374] ;  /* 0x00006e80ff2b77ac */ /* 0x000ea60008000800 */
[----:B------:R-:W-:Y:S02]  /*16c0*/  ULEA.HI UR4, UR4, UR5, URZ, 0x8 ;  /* 0x0000000504047291 */ /* 0x000fe4000f8f40ff */
[----:B------:R-:W-:-:S02]  /*16d0*/  USEL UR30, UR30, 0x2, UP1 ;  /* 0x000000021e1e7887 */ /* 0x000fc40008800000 */
[----:B------:R-:W-:Y:S02]  /*16e0*/  USHF.R.S32.HI UR48, URZ, 0x8, UR4 ;  /* 0x00000008ff307899 */ /* 0x000fe40008011404 */
[----:B------:R-:W-:Y:S02]  /*16f0*/  UIADD3 UR4, UPT, UPT, UR6, -0x1, URZ ;  /* 0xffffffff06047890 */ /* 0x000fe4000fffe0ff */
[----:B------:R-:W-:Y:S02]  /*1700*/  UISETP.LT.U32.AND UP0, UPT, UR48, 0x6, UPT ;  /* 0x000000063000788c */ /* 0x000fe4000bf01070 */
[----:B------:R-:W-:Y:S02]  /*1710*/  UISETP.GE.U32.AND UP2, UPT, UR4, -0x1ff, UPT ;  /* 0xfffffe010400788c */ /* 0x000fe4000bf46070 */
[----:B------:R-:W-:Y:S01]  /*1720*/  USEL UR47, UR48, 0x6, UP0 ;  /* 0x00000006302f7887 */ /* 0x000fe20008000000 */
[----:B------:R-:W-:-:S03]  /*1730*/  UMOV UR22, URZ ;  /* 0x000000ff00167c82 */ /* 0x000fc60008000000 */
[----:B------:R-:W-:Y:S02]  /*1740*/  UIADD3 UR23, UPT, UPT, UR47, -0x1, URZ ;  /* 0xffffffff2f177890 */ /* 0x000fe4000fffe0ff */
[----:B------:R-:W-:-:S03]  /*1750*/  UIADD3 UR49, UPT, UPT, UR48, -UR47, URZ ;  /* 0x8000002f30317290 */ /* 0x000fc6000fffe0ff */
[----:B------:R-:W-:-:S04]  /*1760*/  @UP2 UIADD3 UR23, UPT, UPT, UR47, URZ, URZ ;  /* 0x000000ff2f172290 */ /* 0x000fc8000fffe0ff */
[----:B--234-:R-:W-:-:S12]  /*1770*/  UIADD3 UR23, UPT, UPT, UR23, 0x1, URZ ;  /* 0x0000000117177890 */ /* 0x01cfd8000fffe0ff */
.L_x_42:
[----:B------:R-:W-:Y:S01]  /*1780*/  UISETP.NE.AND UP0, UPT, UR52, URZ, UPT ;  /* 0x000000ff3400728c */ /* 0x000fe2000bf05270 */
[----:B------:R-:W2:Y:S08]  /*1790*/  S2UR UR52, SR_CgaCtaId ;  /* 0x00000000003479c3 */ /* 0x000eb00000008800 */
[----:B------:R-:W-:Y:S05]  /*17a0*/  BRA.U UP0, `(.L_x_23) ;  /* 0x0000000100347547 */ /* 0x000fea000b800000 */
[----:B------:R-:W3:Y:S01]  /*17b0*/  S2R R0, SR_CgaCtaId ;  /* 0x0000000000007919 */ /* 0x000ee20000008800 */
[----:B------:R-:W-:-:S04]  /*17c0*/  MOV R2, 0x400 ;  /* 0x0000040000027802 */ /* 0x000fc80000000f00 */
[----:B---3--:R-:W-:Y:S02]  /*17d0*/  LEA R0, R0, R2, 0x18 ;  /* 0x0000000200007211 */ /* 0x008fe400078ec0ff */
[----:B------:R-:W-:-:S03]  /*17e0*/  SHF.L.U32 R2, R8, 0x1f, RZ ;  /* 0x0000001f08027819 */ /* 0x000fc600000006ff */
[----:B------:R-:W-:-:S04]  /*17f0*/  IMAD R0, R9, 0x8, R0 ;  /* 0x0000000809007824 */ /* 0x000fc800078e0200 */
[----:B------:R-:W3:Y:S02]  /*1800*/  SYNCS.PHASECHK.TRANS64.TRYWAIT P0, [R0+URZ+0xf0], R2 ;  /* 0x0000f002000075a7 */ /* 0x000ee400080011ff */
[----:B---3--:R-:W-:Y:S05]  /*1810*/  @!P0 BRA `(.L_x_24) ;  /* 0x0000005400348947 */ /* 0x008fea0003800000 */
.L_x_104:
[----:B------:R-:W-:Y:S01]  /*1820*/  VIADD R9, R9, 0x1 ;  /* 0x0000000109097836 */ /* 0x000fe20000000000 */
[----:B------:R3:W-:Y:S04]  /*1830*/  SYNCS.ARRIVE.TRANS64.A1T0 RZ, [R0+URZ+0xe0], RZ ;  /* 0x0000e0ff00ff79a7 */ /* 0x0007e800081000ff */
[----:B------:R-:W-:-:S04]  /*1840*/  ISETP.NE.AND P0, PT, R9, 0x2, PT ;  /* 0x000000020900780c */ /* 0x000fc80003f05270 */
[----:B------:R-:W-:Y:S02]  /*1850*/  SEL R9, R9, RZ, P0 ;  /* 0x000000ff09097207 */ /* 0x000fe40000000000 */
[----:B---3--:R-:W-:-:S04]  /*1860*/  SEL R0, RZ, 0x1, P0 ;  /* 0x00000001ff007807 */ /* 0x008fc80000000000 */
[----:B------:R-:W-:-:S07]  /*1870*/  LOP3.LUT R8, R8, R0, RZ, 0x3c, !PT ;  /* 0x0000000008087212 */ /* 0x000fce00078e3cff */
.L_x_23:
[----:B------:R-:W-:Y:S01]  /*1880*/  UMOV UR13, 0x400 ;  /* 0x00000400000d7882 */ /* 0x000fe20000000000 */
[----:B------:R-:W-:Y:S01]  /*1890*/  SHF.L.U32 R0, R12, 0x1f, RZ ;  /* 0x0000001f0c007819 */ /* 0x000fe200000006ff */
[----:B--2---:R-:W-:Y:S02]  /*18a0*/  ULEA UR13, UR52, UR13, 0x18 ;  /* 0x0000000d340d7291 */ /* 0x004fe4000f8ec0ff */
[----:B------:R-:W-:Y:S02]  /*18b0*/  UISETP.GE.U32.AND UP0, UPT, UR51, 0x1ff, UPT ;  /* 0x000001ff3300788c */ /* 0x000fe4000bf06070 */
[----:B------:R-:W-:Y:S02]  /*18c0*/  ULEA UR4, UR22, UR13, 0x3 ;  /* 0x0000000d16047291 */ /* 0x000fe4000f8e18ff */
[----:B------:R-:W-:Y:S02]  /*18d0*/  USHF.L.U32 UR35, UR46, 0x6, URZ ;  /* 0x000000062e237899 */ /* 0x000fe400080006ff */
[----:B------:R-:W-:Y:S01]  /*18e0*/  ULEA UR19, UR45, UR50, 0x6 ;  /* 0x000000322d137291 */ /* 0x000fe2000f8e30ff */
[----:B------:R-:W-:-:S04]  /*18f0*/  UMOV UR14, URZ ;  /* 0x000000ff000e7c82 */ /* 0x000fc80008000000 */
[----:B------:R2:W3:Y:S01]  /*1900*/  SYNCS.PHASECHK.TRANS64.TRYWAIT P0, [UR4+0x30], R0 ;  /* 0x00003000ff0075a7 */ /* 0x0004e20008001104 */
[----:B------:R-:W-:Y:S06]  /*1910*/  BRA.U !UP0, `(.L_x_25) ;  /* 0x0000000108f47547 */ /* 0x000fec000b800000 */
[----:B------:R-:W-:Y:S01]  /*1920*/  UMOV UR21, URZ ;  /* 0x000000ff00157c82 */ /* 0x000fe20008000000 */
[----:B------:R-:W-:-:S05]  /*1930*/  UMOV UR4, UR22 ;  /* 0x0000001600047c82 */ /* 0x000fca0008000000 */
.L_x_31:
[----:B------:R-:W-:Y:S01]  /*1940*/  ULEA UR33, UR4, UR13, 0x3 ;  /* 0x0000000d04217291 */ /* 0x000fe2000f8e18ff */
[----:B---3--:R-:W-:Y:S01]  /*1950*/  @!P3 MOV R2, 0x8000 ;  /* 0x000080000002b802 */ /* 0x008fe20000000f00 */
[----:B-1-3--:R-:W-:Y:S10]  /*1960*/  @P0 BRA `(.L_x_26) ;  /* 0x00000000000c0947 */ /* 0x00aff40003800000 */
[----:B------:R-:W-:-:S04]  /*1970*/  SHF.L.U32 R3, R12, 0x1f, RZ ;  /* 0x0000001f0c037819 */ /* 0x000fc800000006ff */
[----:B------:R-:W3:Y:S02]  /*1980*/  SYNCS.PHASECHK.TRANS64.TRYWAIT P0, [UR33+0x30], R3 ;  /* 0x00003003ff0075a7 */ /* 0x000ee40008001121 */
[----:B---3--:R-:W-:Y:S05]  /*1990*/  @!P0 BRA `(.L_x_27) ;  /* 0x0000005000e88947 */ /* 0x008fea0003800000 */
.L_x_26:
[----:B------:R3:W-:Y:S01]  /*19a0*/  @!P3 SYNCS.ARRIVE.TRANS64 RZ, [UR33], R2 ;  /* 0x00000002ffffb9a7 */ /* 0x0007e20008000021 */
[----:B------:R-:W-:-:S04]  /*19b0*/  ULOP3.LUT UR5, UR30, 0x2, URZ, 0xfc, !UPT ;  /* 0x000000021e057892 */ /* 0x000fc8000f8efcff */
[----:B------:R-:W-:-:S09]  /*19c0*/  UISETP.NE.AND UP0, UPT, UR5, 0x2, UPT ;  /* 0x000000020500788c */ /* 0x000fd2000bf05270 */
[----:B------:R-:W-:Y:S05]  /*19d0*/  BRA.U UP0, `(.L_x_28) ;  /* 0x0000000100047547 */ /* 0x000fea000b800000 */
[----:B-1----:R-:W-:Y:S05]  /*19e0*/  BPT.TRAP 0x1 ;  /* 0x000000040000795c */ /* 0x002fea0000300000 */
.L_x_28:
[----:B------:R-:W-:Y:S04]  /*19f0*/  BSSY.RECONVERGENT B0, `(.L_x_29) ;  /* 0x0000003000007945 */ /* 0x000fe80003800200 */
[----:B------:R-:W-:Y:S05]  /*1a00*/  @P2 BRA `(.L_x_30) ;  /* 0x0000000000042947 */ /* 0x000fea0003800000 */
[----:B-1----:R-:W-:Y:S05]  /*1a10*/  BPT.TRAP 0x1 ;  /* 0x000000040000795c */ /* 0x002fea0000300000 */
.L_x_30:
[----:B-1----:R-:W-:Y:S05]  /*1a20*/  BSYNC.RECONVERGENT B0 ;  /* 0x0000000000007941 */ /* 0x002fea0003800200 */
.L_x_29:
[----:B------:R-:W-:Y:S02]  /*1a30*/  UIADD3 UR5, UPT, UPT, UR4, 0x1, URZ ;  /* 0x0000000104057890 */ /* 0x000fe4000fffe0ff */
[----:B------:R-:W-:Y:S02]  /*1a40*/  USHF.L.U32 UR4, UR4, 0xe, URZ ;  /* 0x0000000e04047899 */ /* 0x000fe400080006ff */
[----:B------:R-:W-:Y:S02]  /*1a50*/  UISETP.NE.AND UP0, UPT, UR5, 0x6, UPT ;  /* 0x000000060500788c */ /* 0x000fe4000bf05270 */
[----:B------:R-:W-:Y:S02]  /*1a60*/  USHF.L.U32 UR34, UR21, 0x8, URZ ;  /* 0x0000000815227899 */ /* 0x000fe400080006ff */
[----:B------:R-:W-:Y:S02]  /*1a70*/  USEL UR6, URZ, 0x1, UP0 ;  /* 0x00000001ff067887 */ /* 0x000fe40008000000 */
[----:B------:R-:W-:-:S02]  /*1a80*/  USEL UR22, UR5, URZ, UP0 ;  /* 0x000000ff05167287 */ /* 0x000fc40008000000 */
[----:B------:R-:W-:Y:S02]  /*1a90*/  UIADD3 UR14, UP0, UPT, UR40, 0x180, URZ ;  /* 0x00000180280e7890 */ /* 0x000fe4000ff1e0ff */
[----:B------:R-:W-:Y:S01]  /*1aa0*/  ULOP3.LUT UR8, UR4, UR29, URZ, 0xfc, !UPT ;  /* 0x0000001d04087292 */ /* 0x000fe2000f8efcff */
[----:B------:R-:W-:Y:S01]  /*1ab0*/  LOP3.LUT R12, R12, UR6, RZ, 0x3c, !PT ;  /* 0x000000060c0c7c12 */ /* 0x000fe2000f8e3cff */
[----:B------:R-:W-:Y:S02]  /*1ac0*/  UIADD3 UR21, UPT, UPT, UR21, 0x1, URZ ;  /* 0x0000000115157890 */ /* 0x000fe4000fffe0ff */
[----:B------:R-:W-:Y:S01]  /*1ad0*/  UIADD3 UR6, UP1, UPT, UR40, 0x80, URZ ;  /* 0x0000008028067890 */ /* 0x000fe2000ff3e0ff */
[----:B--2---:R-:W-:Y:S01]  /*1ae0*/  SHF.L.U32 R0, R12, 0x1f, RZ ;  /* 0x0000001f0c007819 */ /* 0x004fe200000006ff */
[----:B------:R-:W-:Y:S02]  /*1af0*/  UIADD3 UR24, UPT, UPT, UR13, UR4, URZ ;  /* 0x000000040d187290 */ /* 0x000fe4000fffe0ff */
[----:B------:R-:W-:-:S02]  /*1b00*/  UIADD3.X UR15, UPT, UPT, URZ, UR41, URZ, UP0, !UPT ;  /* 0x00000029ff0f7290 */ /* 0x000fc400087fe4ff */
[----:B------:R-:W-:Y:S02]  /*1b10*/  UIADD3 UR8, UPT, UPT, UR13, UR8, URZ ;  /* 0x000000080d087290 */ /* 0x000fe4000fffe0ff */
[----:B------:R-:W-:Y:S02]  /*1b20*/  ULEA UR5, UR22, UR13, 0x3 ;  /* 0x0000000d16057291 */ /* 0x000fe4000f8e18ff */
[----:B------:R-:W-:Y:S02]  /*1b30*/  UISETP.NE.AND UP0, UPT, UR21, UR23, UPT ;  /* 0x000000171500728c */ /* 0x000fe4000bf05270 */
[----:B------:R-:W-:Y:S02]  /*1b40*/  UIADD3.X UR7, UPT, UPT, URZ, UR41, URZ, UP1, !UPT ;  /* 0x00000029ff077290 */ /* 0x000fe40008ffe4ff */
[----:B------:R-:W-:Y:S02]  /*1b50*/  UIADD3 UR32, UPT, UPT, UR24, 0x2400, URZ ;  /* 0x0000240018207890 */ /* 0x000fe4000fffe0ff */
[----:B------:R-:W-:Y:S01]  /*1b60*/  UIADD3 UR26, UPT, UPT, UR34, 0x80, URZ ;  /* 0x00000080221a7890 */ /* 0x000fe2000fffe0ff */
[----:B------:R4:W1:Y:S01]  /*1b70*/  SYNCS.PHASECHK.TRANS64.TRYWAIT P0, [UR5+0x30], R0 ;  /* 0x00003000ff0075a7 */ /* 0x0008620008001105 */
[----:B------:R-:W-:-:S02]  /*1b80*/  UIADD3 UR24, UPT, UPT, UR24, 0x4400, URZ ;  /* 0x0000440018187890 */ /* 0x000fc4000fffe0ff */
[----:B------:R-:W-:Y:S02]  /*1b90*/  UIADD3 UR16, UPT, UPT, UR8, 0x1a400, URZ ;  /* 0x0001a40008107890 */ /* 0x000fe4000fffe0ff */
[----:B------:R-:W-:Y:S01]  /*1ba0*/  UIADD3 UR8, UPT, UPT, UR8, 0x1c400, URZ ;  /* 0x0001c40008087890 */ /* 0x000fe2000fffe0ff */
[----:B------:R-:W-:Y:S01]  /*1bb0*/  UMOV UR38, 0x0 ;  /* 0x0000000000267882 */ /* 0x000fe20000000000 */
[----:B------:R-:W-:Y:S01]  /*1bc0*/  UMOV UR39, 0x10000000 ;  /* 0x1000000000277882 */ /* 0x000fe20000000000 */
[----:B------:R-:W-:Y:S01]  /*1bd0*/  UMOV UR25, UR33 ;  /* 0x0000002100197c82 */ /* 0x000fe20008000000 */
[----:B------:R-:W-:Y:S01]  /*1be0*/  UMOV UR27, UR35 ;  /* 0x00000023001b7c82 */ /* 0x000fe20008000000 */
[----:B------:R-:W-:Y:S01]  /*1bf0*/  UMOV UR28, UR36 ;  /* 0x00000024001c7c82 */ /* 0x000fe20008000000 */
[----:B------:R-:W-:Y:S01]  /*1c00*/  UMOV UR5, 0x30000 ;  /* 0x0003000000057882 */ /* 0x000fe20000000000 */
[----:B------:R-:W-:Y:S01]  /*1c10*/  UMOV UR17, UR33 ;  /* 0x0000002100117c82 */ /* 0x000fe20008000000 */
[----:B------:R-:W-:Y:S01]  /*1c20*/  UMOV UR20, UR36 ;  /* 0x0000002400147c82 */ /* 0x000fe20008000000 */
[----:B------:R-:W-:Y:S01]  /*1c30*/  UMOV UR18, UR34 ;  /* 0x0000002200127c82 */ /* 0x000fe20008000000 */
[----:B------:R-:W-:Y:S01]  /*1c40*/  UTMALDG.3D [UR32], [UR6], desc[UR38] ;  /* 0x00002620060075b4 */ /* 0x000fe20008011000 */
[----:B------:R-:W-:Y:S01]  /*1c50*/  UMOV UR11, UR19 ;  /* 0x00000013000b7c82 */ /* 0x000fe20008000000 */
[----:B------:R-:W-:Y:S01]  /*1c60*/  UMOV UR12, UR36 ;  /* 0x00000024000c7c82 */ /* 0x000fe20008000000 */
[----:B------:R-:W-:Y:S01]  /*1c70*/  UMOV UR9, UR33 ;  /* 0x0000002100097c82 */ /* 0x000fe20008000000 */
[----:B------:R-:W-:Y:S01]  /*1c80*/  UMOV UR10, UR26 ;  /* 0x0000001a000a7c82 */ /* 0x000fe20008000000 */
[----:B------:R-:W-:Y:S01]  /*1c90*/  UMOV UR4, UR22 ;  /* 0x0000001600047c82 */ /* 0x000fe20008000000 */
[----:B------:R-:W-:Y:S01]  /*1ca0*/  UTMALDG.3D [UR24], [UR6], desc[UR38] ;  /* 0x00002618060075b4 */ /* 0x000fe20008011000 */
[----:B------:R-:W-:Y:S01]  /*1cb0*/  UTMALDG.3D.MULTICAST [UR16], [UR14], UR5, desc[UR38] ;  /* 0x000026100e0073b4 */ /* 0x000fe20008011805 */
[----:B------:R2:W-:Y:S02]  /*1cc0*/  UTMALDG.3D.MULTICAST [UR8], [UR14], UR5, desc[UR38] ;  /* 0x000026080e0073b4 */ /* 0x0005e40008011805 */
[----:B--2---:R-:W-:Y:S01]  /*1cd0*/  UMOV UR14, UR23 ;  /* 0x00000017000e7c82 */ /* 0x004fe20008000000 */
[----:B----4-:R-:W-:Y:S05]  /*1ce0*/  BRA.U UP0, `(.L_x_31) ;  /* 0xfffffffd00147547 */ /* 0x010fea000b83ffff */
.L_x_25:
[----:B------:R-:W-:Y:S01]  /*1cf0*/  ULEA UR4, UR22, UR13, 0x3 ;  /* 0x0000000d16047291 */ /* 0x000fe2000f8e18ff */
[----:B--2---:R-:W-:Y:S01]  /*1d00*/  SHF.L.U32 R0, R12, 0x1f, RZ ;  /* 0x0000001f0c007819 */ /* 0x004fe200000006ff */
[----:B------:R-:W-:Y:S01]  /*1d10*/  @!P1 SYNCS.ARRIVE.TRANS64.A1T0 RZ, [UR13+0x78], RZ ;  /* 0x000078ffffff99a7 */ /* 0x000fe2000810000d */
[----:B------:R-:W-:-:S06]  /*1d20*/  UISETP.GT.AND UP0, UPT, UR48, UR47, UPT ;  /* 0x0000002f3000728c */ /* 0x000fcc000bf04270 */
[----:B-1-3--:R1:W2:Y:S03]  /*1d30*/  SYNCS.PHASECHK.TRANS64.TRYWAIT P0, [UR4+0x30], R0 ;  /* 0x00003000ff0075a7 */ /* 0x00a2a60008001104 */
[----:B------:R-:W-:Y:S05]  /*1d40*/  BRA.U !UP0, `(.L_x_32) ;  /* 0x0000000108f07547 */ /* 0x000fea000b800000 */
[----:B------:R-:W-:Y:S01]  /*1d50*/  UIADD3 UR15, UPT, UPT, UR49, UR14, URZ ;  /* 0x0000000e310f7290 */ /* 0x000fe2000fffe0ff */
[----:B------:R-:W-:-:S11]  /*1d60*/  UMOV UR4, UR22 ;  /* 0x0000001600047c82 */ /* 0x000fd60008000000 */
.L_x_38:
[----:B------:R-:W-:Y:S01]  /*1d70*/  ULEA UR33, UR4, UR13, 0x3 ;  /* 0x0000000d04217291 */ /* 0x000fe2000f8e18ff */
[----:B--2---:R-:W-:Y:S01]  /*1d80*/  @!P3 MOV R2, 0x8000 ;  /* 0x000080000002b802 */ /* 0x004fe20000000f00 */
[----:B--2-4-:R-:W-:Y:S10]  /*1d90*/  @P0 BRA `(.L_x_33) ;  /* 0x00000000000c0947 */ /* 0x014ff40003800000 */
[----:B------:R-:W-:-:S04]  /*1da0*/  SHF.L.U32 R3, R12, 0x1f, RZ ;  /* 0x0000001f0c037819 */ /* 0x000fc800000006ff */
[----:B------:R-:W2:Y:S02]  /*1db0*/  SYNCS.PHASECHK.TRANS64.TRYWAIT P0, [UR33+0x30], R3 ;  /* 0x00003003ff0075a7 */ /* 0x000ea40008001121 */
[----:B--2---:R-:W-:Y:S05]  /*1dc0*/  @!P0 BRA `(.L_x_34) ;  /* 0x0000004c00f48947 */ /* 0x004fea0003800000 */
.L_x_33:
[----:B------:R2:W-:Y:S01]  /*1dd0*/  @!P3 SYNCS.ARRIVE.TRANS64 RZ, [UR33], R2 ;  /* 0x00000002ffffb9a7 */ /* 0x0005e20008000021 */
[----:B------:R-:W-:-:S04]  /*1de0*/  ULOP3.LUT UR5, UR30, 0x2, URZ, 0xfc, !UPT ;  /* 0x000000021e057892 */ /* 0x000fc8000f8efcff */
[----:B------:R-:W-:-:S09]  /*1df0*/  UISETP.NE.AND UP0, UPT, UR5, 0x2, UPT ;  /* 0x000000020500788c */ /* 0x000fd2000bf05270 */
[----:B------:R-:W-:Y:S05]  /*1e00*/  BRA.U UP0, `(.L_x_35) ;  /* 0x0000000100047547 */ /* 0x000fea000b800000 */
[----:B------:R-:W-:Y:S05]  /*1e10*/  BPT.TRAP 0x1 ;  /* 0x000000040000795c */ /* 0x000fea0000300000 */
.L_x_35:
[----:B------:R-:W-:Y:S04]  /*1e20*/  BSSY.RECONVERGENT B0, `(.L_x_36) ;  /* 0x0000003000007945 */ /* 0x000fe80003800200 */
[----:B------:R-:W-:Y:S05]  /*1e30*/  @P2 BRA `(.L_x_37) ;  /* 0x0000000000042947 */ /* 0x000fea0003800000 */
[----:B------:R-:W-:Y:S05]  /*1e40*/  BPT.TRAP 0x1 ;  /* 0x000000040000795c */ /* 0x000fea0000300000 */
.L_x_37:
[----:B------:R-:W-:Y:S05]  /*1e50*/  BSYNC.RECONVERGENT B0 ;  /* 0x0000000000007941 */ /* 0x000fea0003800200 */
.L_x_36:
[----:B------:R-:W-:Y:S02]  /*1e60*/  UIADD3 UR5, UPT, UPT, UR4, 0x1, URZ ;  /* 0x0000000104057890 */ /* 0x000fe4000fffe0ff */
[----:B------:R-:W-:Y:S02]  /*1e70*/  USHF.L.U32 UR7, UR4, 0xe, URZ ;  /* 0x0000000e04077899 */ /* 0x000fe400080006ff */
[----:B------:R-:W-:Y:S02]  /*1e80*/  UISETP.NE.AND UP0, UPT, UR5, 0x6, UPT ;  /* 0x000000060500788c */ /* 0x000fe4000bf05270 */
[----:B------:R-:W-:Y:S02]  /*1e90*/  ULOP3.LUT UR8, UR7, UR29, URZ, 0xfc, !UPT ;  /* 0x0000001d07087292 */ /* 0x000fe4000f8efcff */
[----:B------:R-:W-:Y:S02]  /*1ea0*/  USEL UR6, URZ, 0x1, UP0 ;  /* 0x00000001ff067887 */ /* 0x000fe40008000000 */
[----:B------:R-:W-:-:S02]  /*1eb0*/  USEL UR22, UR5, URZ, UP0 ;  /* 0x000000ff05167287 */ /* 0x000fc40008000000 */
[----:B------:R-:W-:Y:S02]  /*1ec0*/  UIADD3 UR4, UP1, UPT, UR40, 0x80, URZ ;  /* 0x0000008028047890 */ /* 0x000fe4000ff3e0ff */
[----:B------:R-:W-:Y:S01]  /*1ed0*/  ULEA UR5, UR22, UR13, 0x3 ;  /* 0x0000000d16057291 */ /* 0x000fe2000f8e18ff */
[----:B------:R-:W-:Y:S01]  /*1ee0*/  LOP3.LUT R12, R12, UR6, RZ, 0x3c, !PT ;  /* 0x000000060c0c7c12 */ /* 0x000fe2000f8e3cff */
[----:B------:R-:W-:Y:S02]  /*1ef0*/  UIADD3 UR24, UPT, UPT, UR13, UR7, URZ ;  /* 0x000000070d187290 */ /* 0x000fe4000fffe0ff */
[----:B------:R-:W-:Y:S01]  /*1f00*/  USHF.L.U32 UR34, UR14, 0x8, URZ ;  /* 0x000000080e227899 */ /* 0x000fe200080006ff */
[----:B-1----:R-:W-:Y:S01]  /*1f10*/  SHF.L.U32 R0, R12, 0x1f, RZ ;  /* 0x0000001f0c007819 */ /* 0x002fe200000006ff */
[----:B------:R-:W-:Y:S02]  /*1f20*/  UIADD3 UR6, UP0, UPT, UR40, 0x180, URZ ;  /* 0x0000018028067890 */ /* 0x000fe4000ff1e0ff */
[----:B------:R-:W-:Y:S01]  /*1f30*/  UIADD3 UR8, UPT, UPT, UR13, UR8, URZ ;  /* 0x000000080d087290 */ /* 0x000fe2000fffe0ff */
[----:B------:R3:W4:Y:S01]  /*1f40*/  SYNCS.PHASECHK.TRANS64.TRYWAIT P0, [UR5+0x30], R0 ;  /* 0x00003000ff0075a7 */ /* 0x0007220008001105 */
[----:B------:R-:W-:-:S02]  /*1f50*/  UIADD3.X UR5, UPT, UPT, URZ, UR41, URZ, UP1, !UPT ;  /* 0x00000029ff057290 */ /* 0x000fc40008ffe4ff */
[----:B------:R-:W-:Y:S02]  /*1f60*/  UIADD3 UR32, UPT, UPT, UR24, 0x2400, URZ ;  /* 0x0000240018207890 */ /* 0x000fe4000fffe0ff */
[----:B------:R-:W-:Y:S02]  /*1f70*/  UIADD3 UR26, UPT, UPT, UR34, 0x80, URZ ;  /* 0x00000080221a7890 */ /* 0x000fe4000fffe0ff */
[----:B------:R-:W-:Y:S02]  /*1f80*/  UIADD3 UR24, UPT, UPT, UR24, 0x4400, URZ ;  /* 0x0000440018187890 */ /* 0x000fe4000fffe0ff */
[----:B------:R-:W-:Y:S02]  /*1f90*/  UIADD3.X UR7, UPT, UPT, URZ, UR41, URZ, UP0, !UPT ;  /* 0x00000029ff077290 */ /* 0x000fe400087fe4ff */
        /* <DEDUP_REMOVED lines=16> */
[----:B------:R-:W-:Y:S01]  /*20a0*/  UIADD3 UR14, UPT, UPT, UR14, 0x1, URZ ;  /* 0x000000010e0e7890 */ /* 0x000fe2000fffe0ff */
[----:B------:R1:W-:Y:S03]  /*20b0*/  UTMALDG.3D [UR24], [UR4], desc[UR38] ;  /* 0x00002618040075b4 */ /* 0x0003e60008011000 */
[----:B------:R-:W-:Y:S01]  /*20c0*/  UISETP.NE.AND UP0, UPT, UR14, UR15, UPT ;  /* 0x0000000f0e00728c */ /* 0x000fe2000bf05270 */
[----:B------:R3:W-:Y:S01]  /*20d0*/  UTMALDG.3D.MULTICAST [UR16], [UR6], UR21, desc[UR38] ;  /* 0x00002610060073b4 */ /* 0x0007e20008011815 */
[----:B------:R3:W-:Y:S01]  /*20e0*/  UTMALDG.3D.MULTICAST [UR8], [UR6], UR21, desc[UR38] ;  /* 0x00002608060073b4 */ /* 0x0007e20008011815 */
[----:B-1----:R-:W-:-:S06]  /*20f0*/  UMOV UR4, UR22 ;  /* 0x0000001600047c82 */ /* 0x002fcc0008000000 */
[----:B---3--:R-:W-:Y:S05]  /*2100*/  BRA.U UP0, `(.L_x_38) ;  /* 0xfffffffd00187547 */ /* 0x008fea000b83ffff */
.L_x_32:
[C---:B------:R-:W-:Y:S01]  /*2110*/  LEA R3, R11.reuse, UR13, 0x3 ;  /* 0x0000000d0b037c11 */ /* 0x040fe2000f8e18ff */
[----:B------:R-:W-:Y:S01]  /*2120*/  NOP ;  /* 0x0000000000007918 */ /* 0x000fe20000000000 */
[----:B-1----:R-:W-:Y:S02]  /*2130*/  SHF.L.U32 R0, R10, 0x1f, RZ ;  /* 0x0000001f0a007819 */ /* 0x002fe400000006ff */
[----:B------:R-:W-:Y:S02]  /*2140*/  LEA R4, R11, UR13, 0x4 ;  /* 0x0000000d0b047c11 */ /* 0x000fe4000f8e20ff */
[----:B--2-4-:R-:W1:Y:S02]  /*2150*/  SYNCS.PHASECHK.TRANS64.TRYWAIT P0, [R3+URZ+0x80], R0 ;  /* 0x00008000030075a7 */ /* 0x014e6400080011ff */
[----:B-1----:R-:W-:Y:S05]  /*2160*/  @!P0 BRA `(.L_x_39) ;  /* 0x0000004c00248947 */ /* 0x002fea0003800000 */
.L_x_107:
[----:B------:R-:W2:Y:S01]  /*2170*/  LDS.128 R4, [R4+0x110] ;  /* 0x0001100004047984 */ /* 0x000ea20000000c00 */
[----:B------:R-:W-:Y:S01]  /*2180*/  UISETP.GE.AND UP0, UPT, UR42, 0x1, UPT ;  /* 0x000000012a00788c */ /* 0x000fe2000bf06270 */
[----:B------:R-:W-:Y:S01]  /*2190*/  @!PT LDS RZ, [RZ] ;  /* 0x00000000fffff984 */ /* 0x000fe20000000800 */
[----:B------:R-:W-:Y:S01]  /*21a0*/  @!PT LDS RZ, [RZ] ;  /* 0x00000000fffff984 */ /* 0x000fe20000000800 */
[----:B------:R-:W-:Y:S01]  /*21b0*/  @!PT LDS RZ, [RZ] ;  /* 0x00000000fffff984 */ /* 0x000fe20000000800 */
[----:B------:R-:W-:Y:S01]  /*21c0*/  @!PT LDS RZ, [RZ] ;  /* 0x00000000fffff984 */ /* 0x000fe20000000800 */
[----:B------:R3:W-:Y:S06]  /*21d0*/  MEMBAR.ALL.CTA ;  /* 0x0000000000007992 */ /* 0x0007ec0000008000 */
[----:B---3--:R-:W3:Y:S01]  /*21e0*/  FENCE.VIEW.ASYNC.S ;  /* 0x00000000000073c6 */ /* 0x008ee20000000000 */
[----:B--2---:R-:W-:-:S13]  /*21f0*/  LOP3.LUT P0, RZ, R6, 0x1, RZ, 0xc0, !PT ;  /* 0x0000000106ff7812 */ /* 0x004fda000780c0ff */
[----:B---3--:R-:W-:Y:S01]  /*2200*/  VOTEU.ANY UP1, P0 ;  /* 0x0000000000ff7886 */ /* 0x008fe20000020100 */
[----:B------:R-:W-:-:S13]  /*2210*/  PLOP3.LUT P0, PT, PT, PT, UP1, 0x80, 0x8 ;  /* 0x000000000008781c */ /* 0x000fda0003f0f018 */
[----:B-1----:R-:W-:Y:S02]  /*2220*/  @P0 LOP3.LUT R0, R5, 0xffff, RZ, 0xc0, !PT ;  /* 0x0000ffff05000812 */ /* 0x002fe400078ec0ff */
[----:B------:R-:W-:Y:S02]  /*2230*/  @P0 MOV R2, R4 ;  /* 0x0000000400020202 */ /* 0x000fe40000000f00 */
[----:B------:R-:W-:Y:S01]  /*2240*/  @P0 R2UR UR5, R0 ;  /* 0x00000000000502ca */ /* 0x000fe200000e0000 */
[----:B------:R-:W-:Y:S01]  /*2250*/  VIADD R0, R3, 0x90 ;  /* 0x0000009003007836 */ /* 0x000fe20000000000 */
[----:B------:R-:W-:Y:S02]  /*2260*/  @P0 SHF.R.U32.HI R4, RZ, 0x10, R5 ;  /* 0x00000010ff040819 */ /* 0x000fe40000011605 */
[----:B------:R-:W-:Y:S02]  /*2270*/  @P0 R2UR UR6, R2 ;  /* 0x00000000020602ca */ /* 0x000fe400000e0000 */
[----:B------:R-:W-:-:S02]  /*2280*/  PRMT R0, RZ, 0x654, R0 ;  /* 0x00000654ff007816 */ /* 0x000fc40000000000 */
[----:B------:R-:W-:Y:S02]  /*2290*/  @P0 R2UR UR4, R4 ;  /* 0x00000000040402ca */ /* 0x000fe400000e0000 */
[----:B------:R1:W-:Y:S03]  /*22a0*/  SYNCS.ARRIVE.TRANS64.RED.A1T0 RZ, [R0+URZ], RZ ;  /* 0x000000ff00ff79a7 */ /* 0x0003e600081004ff */
[----:B------:R-:W-:-:S04]  /*22b0*/  @UP1 UMOV UR31, UR5 ;  /* 0x00000005001f1c82 */ /* 0x000fc80008000000 */
[----:B------:R-:W-:-:S04]  /*22c0*/  @UP1 UMOV UR37, UR6 ;  /* 0x0000000600251c82 */ /* 0x000fc80008000000 */
[----:B------:R-:W-:Y:S01]  /*22d0*/  @UP1 UMOV UR36, UR4 ;  /* 0x0000000400241c82 */ /* 0x000fe20008000000 */
[----:B------:R-:W-:Y:S05]  /*22e0*/  BRA.U !UP0, `(.L_x_40) ;  /* 0x0000000108d47547 */ /* 0x000fea000b800000 */
[----:B------:R-:W2:Y:S01]  /*22f0*/  LDCU.128 UR16, c[0x0][0xb10] ;  /* 0x00016200ff1077ac */ /* 0x000ea20008000c00 */
[----:B------:R-:W3:Y:S01]  /*2300*/  LDCU UR12, c[0x0][0xb20] ;  /* 0x00016400ff0c77ac */ /* 0x000ee20008000800 */
[----:B------:R-:W4:Y:S01]  /*2310*/  LDCU UR24, c[0x0][0xb0c] ;  /* 0x00016180ff1877ac */ /* 0x000f220008000800 */
[----:B------:R-:W1:Y:S01]  /*2320*/  LDCU.64 UR8, c[0x0][0xb28] ;  /* 0x00016500ff0877ac */ /* 0x000e620008000a00 */
[----:B------:R-:W-:Y:S02]  /*2330*/  UISETP.NE.AND UP3, UPT, UR42, 0x1, UPT ;  /* 0x000000012a00788c */ /* 0x000fe4000bf65270 */
[----:B--2---:R-:W-:Y:S02]  /*2340*/  UIMAD.WIDE.U32 UR6, UR43, UR19, URZ ;  /* 0x000000132b0672a5 */ /* 0x004fe4000f8e00ff */
[----:B------:R-:W-:Y:S02]  /*2350*/  UIMAD.WIDE.U32 UR4, UR44, UR16, URZ ;  /* 0x000000102c0472a5 */ /* 0x000fe4000f8e00ff */
[----:B------:R-:W-:-:S02]  /*2360*/  UISETP.NE.AND UP0, UPT, UR18, 0x1, UPT ;  /* 0x000000011200788c */ /* 0x000fc4000bf05270 */
[----:B------:R-:W-:Y:S01]  /*2370*/  UIMAD.WIDE.U32 UR20, UR31, UR19, URZ ;  /* 0x000000131f1472a5 */ /* 0x000fe2000f8e00ff */
[----:B------:R-:W-:Y:S02]  /*2380*/  UMOV UR6, UR7 ;  /* 0x0000000700067c82 */ /* 0x000fe40008000000 */
[----:B------:R-:W-:Y:S01]  /*2390*/  UMOV UR4, UR5 ;  /* 0x0000000500047c82 */ /* 0x000fe20008000000 */
[----:B---3--:R-:W-:Y:S02]  /*23a0*/  USHF.R.U32.HI UR6, URZ, UR12, UR6 ;  /* 0x0000000cff067299 */ /* 0x008fe40008011606 */
[----:B----4-:R-:W-:Y:S02]  /*23b0*/  UISETP.NE.AND UP2, UPT, UR24, 0x1, UPT ;  /* 0x000000011800788c */ /* 0x010fe4000bf45270 */
[----:B------:R-:W-:Y:S02]  /*23c0*/  USHF.R.U32.HI UR4, URZ, UR17, UR4 ;  /* 0x00000011ff047299 */ /* 0x000fe40008011604 */
[----:B------:R-:W-:-:S02]  /*23d0*/  USEL UR5, UR43, UR6, !UP0 ;  /* 0x000000062b057287 */ /* 0x000fc4000c000000 */
[----:B------:R-:W-:Y:S02]  /*23e0*/  USEL UR6, UR44, UR4, !UP2 ;  /* 0x000000042c067287 */ /* 0x000fe4000d000000 */
[----:B-1----:R-:W-:Y:S01]  /*23f0*/  UIMAD.WIDE.U32 UR10, UR5, UR8, URZ ;  /* 0x00000008050a72a5 */ /* 0x002fe2000f8e00ff */
[----:B------:R-:W-:Y:S01]  /*2400*/  UMOV UR4, UR21 ;  /* 0x0000001500047c82 */ /* 0x000fe20008000000 */
[----:B------:R-:W-:Y:S02]  /*2410*/  UIMAD.WIDE.U32 UR14, UR37, UR16, URZ ;  /* 0x00000010250e72a5 */ /* 0x000fe4000f8e00ff */
[----:B------:R-:W-:-:S03]  /*2420*/  UIMAD.WIDE.U32 UR20, UR6, UR8, URZ ;  /* 0x00000008061472a5 */ /* 0x000fc6000f8e00ff */
[----:B------:R-:W-:Y:S01]  /*2430*/  UMOV UR10, UR11 ;  /* 0x0000000b000a7c82 */ /* 0x000fe20008000000 */
[----:B------:R-:W-:Y:S02]  /*2440*/  USHF.R.U32.HI UR4, URZ, UR12, UR4 ;  /* 0x0000000cff047299 */ /* 0x000fe40008011604 */
[----:B------:R-:W-:Y:S01]  /*2450*/  @UP3 USHF.R.U32.HI UR5, URZ, UR9, UR10 ;  /* 0x00000009ff053299 */ /* 0x000fe2000801160a */
[----:B------:R-:W-:Y:S01]  /*2460*/  UMOV UR14, UR15 ;  /* 0x0000000f000e7c82 */ /* 0x000fe20008000000 */
[----:B------:R-:W-:Y:S01]  /*2470*/  UMOV UR20, UR21 ;  /* 0x0000001500147c82 */ /* 0x000fe20008000000 */
[----:B------:R-:W-:Y:S02]  /*2480*/  USHF.R.U32.HI UR17, URZ, UR17, UR14 ;  /* 0x00000011ff117299 */ /* 0x000fe4000801160e */
[----:B------:R-:W-:Y:S02]  /*2490*/  USEL UR4, UR31, UR4, !UP0 ;  /* 0x000000041f047287 */ /* 0x000fe4000c000000 */
[----:B------:R-:W-:-:S02]  /*24a0*/  @UP3 USHF.R.U32.HI UR6, URZ, UR9, UR20 ;  /* 0x00000009ff063299 */ /* 0x000fc40008011614 */
[----:B------:R-:W-:Y:S02]  /*24b0*/  UIMAD UR7, UR42, UR5, URZ ;  /* 0x000000052a0772a4 */ /* 0x000fe4000f8e02ff */
[----:B------:R-:W-:Y:S02]  /*24c0*/  USEL UR5, UR37, UR17, !UP2 ;  /* 0x0000001125057287 */ /* 0x000fe4000d000000 */
[----:B------:R-:W-:Y:S02]  /*24d0*/  UIMAD UR10, UR42, UR6, URZ ;  /* 0x000000062a0a72a4 */ /* 0x000fe4000f8e02ff */
[----:B------:R-:W-:Y:S02]  /*24e0*/  UISETP.GE.AND UP0, UPT, UR4, UR7, UPT ;  /* 0x000000070400728c */ /* 0x000fe4000bf06270 */
[----:B------:R-:W-:Y:S02]  /*24f0*/  UIMAD.WIDE.U32 UR14, UR4, UR8, URZ ;  /* 0x00000008040e72a5 */ /* 0x000fe4000f8e00ff */
[----:B------:R-:W-:-:S02]  /*2500*/  UISETP.GE.OR UP0, UPT, UR5, UR10, UP0 ;  /* 0x0000000a0500728c */ /* 0x000fc40008706670 */
[----:B------:R-:W-:Y:S02]  /*2510*/  UIMAD.WIDE.U32 UR10, UR5, UR8, URZ ;  /* 0x00000008050a72a5 */ /* 0x000fe4000f8e00ff */
[----:B------:R-:W-:Y:S01]  /*2520*/  UIADD3 UR12, UPT, UPT, -UR4, URZ, URZ ;  /* 0x000000ff040c7290 */ /* 0x000fe2000fffe1ff */
[----:B------:R-:W-:Y:S01]  /*2530*/  UMOV UR8, UR15 ;  /* 0x0000000f00087c82 */ /* 0x000fe20008000000 */
[----:B------:R-:W-:Y:S02]  /*2540*/  UIADD3 UR10, UPT, UPT, -UR5, URZ, URZ ;  /* 0x000000ff050a7290 */ /* 0x000fe4000fffe1ff */
[----:B------:R-:W-:-:S03]  /*2550*/  USHF.R.U32.HI UR8, URZ, UR9, UR8 ;  /* 0x00000009ff087299 */ /* 0x000fc60008011608 */
[----:B------:R-:W-:Y:S01]  /*2560*/  @!UP0 UMOV UR7, UR11 ;  /* 0x0000000b00078c82 */ /* 0x000fe20008000000 */
[----:B------:R-:W-:Y:S02]  /*2570*/  UIMAD UR12, UR18, UR12, UR31 ;  /* 0x0000000c120c72a4 */ /* 0x000fe4000f8e021f */
[----:B------:R-:W-:Y:S02]  /*2580*/  USEL UR8, UR4, UR8, !UP3 ;  /* 0x0000000804087287 */ /* 0x000fe4000d800000 */
[----:B------:R-:W-:Y:S02]  /*2590*/  @!UP0 USHF.R.U32.HI UR7, URZ, UR9, UR7 ;  /* 0x00000009ff078299 */ /* 0x000fe40008011607 */
[----:B------:R-:W-:Y:S02]  /*25a0*/  UIADD3 UR9, UPT, UPT, -UR8, URZ, URZ ;  /* 0x000000ff08097290 */ /* 0x000fe4000fffe1ff */
[----:B------:R-:W-:Y:S02]  /*25b0*/  @!UP0 USEL UR7, UR5, UR7, !UP3 ;  /* 0x0000000705078287 */ /* 0x000fe4000d800000 */
[----:B------:R-:W-:-:S02]  /*25c0*/  UIMAD UR9, UR42, UR9, UR4 ;  /* 0x000000092a0972a4 */ /* 0x000fc4000f8e0204 */
[----:B------:R-:W-:Y:S02]  /*25d0*/  @!UP0 UIADD3 UR8, UPT, UPT, UR8, -UR7, URZ ;  /* 0x8000000708088290 */ /* 0x000fe4000fffe0ff */
[----:B------:R-:W-:Y:S02]  /*25e0*/  @!UP0 UIMAD UR7, UR9, UR6, UR7 ;  /* 0x00000006090782a4 */ /* 0x000fe4000f8e0207 */
[----:B------:R-:W-:Y:S02]  /*25f0*/  @!UP0 UIMAD UR4, UR42, UR8, UR5 ;  /* 0x000000082a0482a4 */ /* 0x000fe4000f8e0205 */
[----:B------:R-:W-:Y:S02]  /*2600*/  UIMAD UR6, UR24, UR10, UR37 ;  /* 0x0000000a180672a4 */ /* 0x000fe4000f8e0225 */
[----:B------:R-:W-:Y:S01]  /*2610*/  UIMAD UR31, UR4, UR18, UR12 ;  /* 0x00000012041f72a4 */ /* 0x000fe2000f8e020c */
[----:B------:R-:W-:Y:S02]  /*2620*/  @!UP0 UMOV UR5, UR7 ;  /* 0x0000000700058c82 */ /* 0x000fe40008000000 */
[----:B------:R-:W-:-:S12]  /*2630*/  UIMAD UR37, UR5, UR24, UR6 ;  /* 0x00000018052572a4 */ /* 0x000fd8000f8e0206 */
.L_x_40:
[----:B------:R-:W2:Y:S02]  /*2640*/  LDCU UR4, c[0x0][0xb30] ;  /* 0x00016600ff0477ac */ /* 0x000ea40008000800 */
[----:B--2---:R-:W-:-:S09]  /*2650*/  UISETP.NE.AND UP0, UPT, UR4, 0x1, UPT ;  /* 0x000000010400788c */ /* 0x004fd2000bf05270 */
[----:B------:R-:W-:Y:S05]  /*2660*/  BRA.U UP0, `(.L_x_41) ;  /* 0x0000000100447547 */ /* 0x000fea000b800000 */
[----:B------:R-:W2:Y:S01]  /*2670*/  LDCU.128 UR8, c[0x0][0xb10] ;  /* 0x00016200ff0877ac */ /* 0x000ea20008000c00 */
[----:B------:R-:W3:Y:S01]  /*2680*/  LDCU UR12, c[0x0][0xb0c] ;  /* 0x00016180ff0c77ac */ /* 0x000ee20008000800 */
[----:B------:R-:W4:Y:S01]  /*2690*/  LDCU UR14, c[0x0][0xb20] ;  /* 0x00016400ff0e77ac */ /* 0x000f220008000800 */
[----:B--2---:R-:W-:Y:S02]  /*26a0*/  UIMAD.WIDE.U32 UR6, UR37, UR8, URZ ;  /* 0x00000008250672a5 */ /* 0x004fe4000f8e00ff */
[----:B------:R-:W-:Y:S02]  /*26b0*/  UIMAD.WIDE.U32 UR4, UR31, UR11, URZ ;  /* 0x0000000b1f0472a5 */ /* 0x000fe4000f8e00ff */
[----:B---3--:R-:W-:Y:S02]  /*26c0*/  UISETP.NE.AND UP2, UPT, UR12, 0x1, UPT ;  /* 0x000000010c00788c */ /* 0x008fe4000bf45270 */
[----:B------:R-:W-:Y:S01]  /*26d0*/  UISETP.NE.AND UP0, UPT, UR10, 0x1, UPT ;  /* 0x000000010a00788c */ /* 0x000fe2000bf05270 */
[----:B------:R-:W-:-:S02]  /*26e0*/  UMOV UR6, UR7 ;  /* 0x0000000700067c82 */ /* 0x000fc40008000000 */
[----:B------:R-:W-:Y:S01]  /*26f0*/  UMOV UR4, UR5 ;  /* 0x0000000500047c82 */ /* 0x000fe20008000000 */
[----:B------:R-:W-:Y:S02]  /*2700*/  USHF.R.U32.HI UR9, URZ, UR9, UR6 ;  /* 0x00000009ff097299 */ /* 0x000fe40008011606 */
[----:B----4-:R-:W-:Y:S02]  /*2710*/  USHF.R.U32.HI UR4, URZ, UR14, UR4 ;  /* 0x0000000eff047299 */ /* 0x010fe40008011604 */
[----:B------:R-:W-:Y:S02]  /*2720*/  USEL UR5, UR37, UR9, !UP2 ;  /* 0x0000000925057287 */ /* 0x000fe4000d000000 */
[----:B------:R-:W-:-:S04]  /*2730*/  USEL UR4, UR31, UR4, !UP0 ;  /* 0x000000041f047287 */ /* 0x000fc8000c000000 */
[----:B------:R-:W-:Y:S02]  /*2740*/  UIADD3 UR6, UPT, UPT, UR5, -UR4, URZ ;  /* 0x8000000405067290 */ /* 0x000fe4000fffe0ff */
[----:B------:R-:W-:Y:S02]  /*2750*/  UIADD3 UR4, UPT, UPT, -UR5, UR4, URZ ;  /* 0x0000000405047290 */ /* 0x000fe4000fffe1ff */
[----:B------:R-:W-:Y:S02]  /*2760*/  UIMAD UR31, UR6, UR10, UR31 ;  /* 0x0000000a061f72a4 */ /* 0x000fe4000f8e021f */
[----:B------:R-:W-:-:S12]  /*2770*/  UIMAD UR37, UR4, UR12, UR37 ;  /* 0x0000000c042572a4 */ /* 0x000fd8000f8e0225 */
.L_x_41:
[----:B------:R-:W-:Y:S01]  /*2780*/  VIADD R11, R11, 0x1 ;  /* 0x000000010b0b7836 */ /* 0x000fe20000000000 */
[----:B------:R-:W-:Y:S01]  /*2790*/  PLOP3.LUT P1, PT, PT, PT, PT, 0x80, 0x8 ;  /* 0x000000000008781c */ /* 0x000fe20003f2f070 */
[----:B------:R-:W-:Y:S02]  /*27a0*/  UIADD3 UR46, UPT, UPT, UR37, UR60, URZ ;  /* 0x0000003c252e7290 */ /* 0x000fe4000fffe0ff */
[----:B------:R-:W-:Y:S01]  /*27b0*/  UIADD3 UR45, UPT, UPT, UR31, UR57, URZ ;  /* 0x000000391f2d7290 */ /* 0x000fe2000fffe0ff */
[----:B------:R-:W-:-:S04]  /*27c0*/  ISETP.NE.AND P0, PT, R11, 0x2, PT ;  /* 0x000000020b00780c */ /* 0x000fc80003f05270 */
[----:B-1----:R-:W-:Y:S02]  /*27d0*/  SEL R0, RZ, 0x1, P0 ;  /* 0x00000001ff007807 */ /* 0x002fe40000000000 */
[----:B------:R-:W-:Y:S02]  /*27e0*/  SEL R11, R11, RZ, P0 ;  /* 0x000000ff0b0b7207 */ /* 0x000fe40000000000 */
[----:B------:R-:W-:Y:S01]  /*27f0*/  LOP3.LUT R10, R10, R0, RZ, 0x3c, !PT ;  /* 0x000000000a0a7212 */ /* 0x000fe200078e3cff */
[----:B------:R-:W-:Y:S06]  /*2800*/  BRA.U UP1, `(.L_x_42) ;  /* 0xffffffed01dc7547 */ /* 0x000fec000b83ffff */
[----:B------:R-:W-:Y:S01]  /*2810*/  UIADD3 UR13, UPT, UPT, UR13, 0x30, URZ ;  /* 0x000000300d0d7890 */ /* 0x000fe2000fffe0ff */
[----:B------:R-:W-:-:S03]  /*2820*/  SHF.L.U32 R2, R12, 0x1f, RZ ;  /* 0x0000001f0c027819 */ /* 0x000fc600000006ff */
[----:B------:R-:W-:-:S09]  /*2830*/  ULEA UR4, UR22, UR13, 0x3 ;  /* 0x0000000d16047291 */ /* 0x000fd2000f8e18ff */
[----:B------:R-:W1:Y:S02]  /*2840*/  SYNCS.PHASECHK.TRANS64.TRYWAIT P0, [UR4], R2 ;  /* 0x00000002ff0075a7 */ /* 0x000e640008001104 */
[----:B-1----:R-:W-:Y:S05]  /*2850*/  @!P0 BRA `(.L_x_43) ;  /* 0x00000044007c8947 */ /* 0x002fea0003800000 */
.L_x_109:
[----:B------:R-:W-:-:S04]  /*2860*/  UIADD3 UR4, UPT, UPT, UR22, 0x1, URZ ;  /* 0x0000000116047890 */ /* 0x000fc8000fffe0ff */
[----:B------:R-:W-:-:S04]  /*2870*/  UISETP.NE.AND UP0, UPT, UR4, 0x6, UPT ;  /* 0x000000060400788c */ /* 0x000fc8000bf05270 */
[----:B------:R-:W-:Y:S02]  /*2880*/  USEL UR6, URZ, 0x1, UP0 ;  /* 0x00000001ff067887 */ /* 0x000fe40008000000 */
[----:B------:R-:W-:-:S04]  /*2890*/  USEL UR4, UR4, URZ, UP0 ;  /* 0x000000ff04047287 */ /* 0x000fc80008000000 */
[----:B------:R-:W-:Y:S01]  /*28a0*/  ULEA UR5, UR4, UR13, 0x3 ;  /* 0x0000000d04057291 */ /* 0x000fe2000f8e18ff */
[----:B-1----:R-:W-:-:S04]  /*28b0*/  LOP3.LUT R2, R12, UR6, RZ, 0x3c, !PT ;  /* 0x000000060c027c12 */ /* 0x002fc8000f8e3cff */
[----:B------:R-:W-:-:S04]  /*28c0*/  SHF.L.U32 R3, R2, 0x1f, RZ ;  /* 0x0000001f02037819 */ /* 0x000fc800000006ff */
[----:B------:R-:W1:Y:S02]  /*28d0*/  SYNCS.PHASECHK.TRANS64.TRYWAIT P0, [UR5], R3 ;  /* 0x00000003ff0075a7 */ /* 0x000e640008001105 */
[----:B-1----:R-:W-:Y:S05]  /*28e0*/  @!P0 BRA `(.L_x_44) ;  /* 0x0000004400708947 */ /* 0x002fea0003800000 */
.L_x_111:
[----:B------:R-:W-:-:S04]  /*28f0*/  UIADD3 UR4, UPT, UPT, UR4, 0x1, URZ ;  /* 0x0000000104047890 */ /* 0x000fc8000fffe0ff */
[----:B------:R-:W-:-:S04]  /*2900*/  UISETP.NE.AND UP0, UPT, UR4, 0x6, UPT ;  /* 0x000000060400788c */ /* 0x000fc8000bf05270 */
[----:B------:R-:W-:Y:S02]  /*2910*/  USEL UR6, URZ, 0x1, UP0 ;  /* 0x00000001ff067887 */ /* 0x000fe40008000000 */
[----:B------:R-:W-:-:S04]  /*2920*/  USEL UR4, UR4, URZ, UP0 ;  /* 0x000000ff04047287 */ /* 0x000fc80008000000 */
[----:B------:R-:W-:Y:S01]  /*2930*/  ULEA UR5, UR4, UR13, 0x3 ;  /* 0x0000000d04057291 */ /* 0x000fe2000f8e18ff */
[----:B------:R-:W-:-:S04]  /*2940*/  LOP3.LUT R2, R2, UR6, RZ, 0x3c, !PT ;  /* 0x0000000602027c12 */ /* 0x000fc8000f8e3cff */
[----:B-1----:R-:W-:-:S04]  /*2950*/  SHF.L.U32 R3, R2, 0x1f, RZ ;  /* 0x0000001f02037819 */ /* 0x002fc800000006ff */
[----:B------:R-:W1:Y:S02]  /*2960*/  SYNCS.PHASECHK.TRANS64.TRYWAIT P0, [UR5], R3 ;  /* 0x00000003ff0075a7 */ /* 0x000e640008001105 */
[----:B-1----:R-:W-:Y:S05]  /*2970*/  @!P0 BRA `(.L_x_45) ;  /* 0x0000004400648947 */ /* 0x002fea0003800000 */
.L_x_113:
        /* <DEDUP_REMOVED lines=9> */
.L_x_115:
        /* <DEDUP_REMOVED lines=9> */
.L_x_117:
[----:B------:R-:W-:-:S04]  /*2aa0*/  UIADD3 UR4, UPT, UPT, UR4, 0x1, URZ ;  /* 0x0000000104047890 */ /* 0x000fc8000fffe0ff */
[----:B------:R-:W-:-:S04]  /*2ab0*/  UISETP.NE.AND UP0, UPT, UR4, 0x6, UPT ;  /* 0x000000060400788c */ /* 0x000fc8000bf05270 */
[----:B------:R-:W-:Y:S02]  /*2ac0*/  USEL UR5, URZ, 0x1, UP0 ;  /* 0x00000001ff057887 */ /* 0x000fe40008000000 */
[----:B------:R-:W-:-:S04]  /*2ad0*/  USEL UR4, UR4, URZ, UP0 ;  /* 0x000000ff04047287 */ /* 0x000fc80008000000 */
[----:B------:R-:W-:Y:S01]  /*2ae0*/  ULEA UR4, UR4, UR13, 0x3 ;  /* 0x0000000d04047291 */ /* 0x000fe2000f8e18ff */
[----:B------:R-:W-:-:S04]  /*2af0*/  LOP3.LUT R2, R2, UR5, RZ, 0x3c, !PT ;  /* 0x0000000502027c12 */ /* 0x000fc8000f8e3cff */
[----:B------:R-:W-:Y:S01]  /*2b00*/  SHF.L.U32 R2, R2, 0x1f, RZ ;  /* 0x0000001f02027819 */ /* 0x000fe200000006ff */
[----:B-1----:R-:W-:-:S07]  /*2b10*/  IMAD.U32 R0, RZ, RZ, UR4 ;  /* 0x00000004ff007e24 */ /* 0x002fce000f8e00ff */
.L_x_48:
[----:B-1----:R1:W2:Y:S02]  /*2b20*/  SYNCS.PHASECHK.TRANS64.TRYWAIT P0, [R0+URZ], R2 ;  /* 0x00000002000075a7 */ /* 0x0022a400080011ff */
[----:B--2---:R-:W-:Y:S05]  /*2b30*/  @!P0 NANOSLEEP.SYNCS 0x989680 ;  /* 0x009896800000895d */ /* 0x004fea0003900000 */
[----:B------:R-:W2:Y:S02]  /*2b40*/  @!P0 SYNCS.PHASECHK.TRANS64 P0, [R0+URZ], R2 ;  /* 0x00000002000085a7 */ /* 0x000ea400080010ff */
[----:B--2---:R-:W-:Y:S05]  /*2b50*/  @P0 EXIT ;  /* 0x000000000000094d */ /* 0x004fea0003800000 */
[----:B------:R-:W-:Y:S05]  /*2b60*/  BRA `(.L_x_48) ;  /* 0xfffffffc00ec7947 */ /* 0x000fea000383ffff */
.L_x_22:
[----:B------:R-:W-:-:S04]  /*2b70*/  UISETP.NE.AND UP0, UPT, UR52, URZ, UPT ;  /* 0x000000ff3400728c */ /* 0x000fc8000bf05270 */
[----:B------:R-:W-:-:S09]  /*2b80*/  UISETP.NE.OR UP0, UPT, UR18, 0x1, UP0 ;  /* 0x000000011200788c */ /* 0x000fd20008705670 */
[----:B------:R-:W-:Y:S05]  /*2b90*/  BRA.U UP0, `(.L_x_49) ;  /* 0x0000000500487547 */ /* 0x000fea000b800000 */
[----:B------:R-:W-:Y:S01]  /*2ba0*/  ISETP.GE.U32.AND P2, PT, R0, 0x2, PT ;  /* 0x000000020000780c */ /* 0x000fe20003f46070 */
[----:B------:R-:W-:Y:S01]  /*2bb0*/  IMAD.MOV.U32 R12, RZ, RZ, 0x1 ;  /* 0x00000001ff0c7424 */ /* 0x000fe200078e00ff */
[----:B------:R-:W-:Y:S02]  /*2bc0*/  CS2R R10, SRZ ;  /* 0x00000000000a7805 */ /* 0x000fe4000001ff00 */
[----:B------:R-:W-:Y:S01]  /*2bd0*/  CS2R R8, SRZ ;  /* 0x0000000000087805 */ /* 0x000fe2000001ff00 */
[----:B------:R-:W-:Y:S01]  /*2be0*/  UMOV UR6, 0x400 ;  /* 0x0000040000067882 */ /* 0x000fe20000000000 */
[----:B------:R-:W-:Y:S01]  /*2bf0*/  UMOV UR5, URZ ;  /* 0x000000ff00057c82 */ /* 0x000fe20008000000 */
[----:B------:R-:W-:-:S12]  /*2c00*/  ULEA UR6, UR52, UR6, 0x18 ;  /* 0x0000000634067291 */ /* 0x000fd8000f8ec0ff */
.L_x_53:
[----:B------:R-:W-:Y:S02]  /*2c10*/  LEA R2, R8, UR6, 0x3 ;  /* 0x0000000608027c11 */ /* 0x000fe4000f8e18ff */
[----:B------:R-:W-:-:S03]  /*2c20*/  SHF.L.U32 R4, R9, 0x1f, RZ ;  /* 0x0000001f09047819 */ /* 0x000fc600000006ff */
[----:B------:R-:W-:Y:S01]  /*2c30*/  VIADD R5, R2, 0xf0 ;  /* 0x000000f002057836 */ /* 0x000fe20000000000 */
[----:B------:R-:W2:Y:S02]  /*2c40*/  SYNCS.PHASECHK.TRANS64.TRYWAIT P0, [R2+URZ+0xe0], R4 ;  /* 0x0000e004020075a7 */ /* 0x000ea400080011ff */
[----:B--2---:R-:W-:Y:S05]  /*2c50*/  @!P0 BRA `(.L_x_50) ;  /* 0x0000004000f48947 */ /* 0x004fea0003800000 */
.L_x_118:
[----:B------:R-:W-:Y:S01]  /*2c60*/  ULEA UR4, UR5, UR6, 0x3 ;  /* 0x0000000605047291 */ /* 0x000fe2000f8e18ff */
[----:B--2---:R-:W-:Y:S01]  /*2c70*/  PRMT R2, RZ, 0x654, R5 ;  /* 0x00000654ff027816 */ /* 0x004fe20000000005 */
[----:B------:R-:W-:Y:S01]  /*2c80*/  @!P2 IMAD.MOV.U32 R4, RZ, RZ, 0x10 ;  /* 0x00000010ff04a424 */ /* 0x000fe200078e00ff */
[----:B------:R-:W-:Y:S01]  /*2c90*/  SHF.L.U32 R5, R12, 0x1f, RZ ;  /* 0x0000001f0c057819 */ /* 0x000fe200000006ff */
[----:B------:R-:W-:Y:S01]  /*2ca0*/  UIADD3 UR7, UPT, UPT, UR4, 0x80, URZ ;  /* 0x0000008004077890 */ /* 0x000fe2000fffe0ff */
[----:B------:R2:W-:Y:S05]  /*2cb0*/  SYNCS.ARRIVE.TRANS64.RED.A1T0 RZ, [R2+URZ], RZ ;  /* 0x000000ff02ff79a7 */ /* 0x0005ea00081004ff */
[----:B------:R-:W-:Y:S01]  /*2cc0*/  IMAD.U32 R6, RZ, RZ, UR7 ;  /* 0x00000007ff067e24 */ /* 0x000fe2000f8e00ff */
[----:B------:R-:W3:Y:S04]  /*2cd0*/  SYNCS.PHASECHK.TRANS64.TRYWAIT P0, [UR4+0x90], R5 ;  /* 0x00009005ff0075a7 */ /* 0x000ee80008001104 */
[----:B------:R-:W-:Y:S01]  /*2ce0*/  PRMT R6, R0, 0x654, R6 ;  /* 0x0000065400067816 */ /* 0x000fe20000000006 */
[----:B--23--:R-:W-:Y:S06]  /*2cf0*/  @!P0 BRA `(.L_x_51) ;  /* 0x0000004000e08947 */ /* 0x00cfec0003800000 */
.L_x_120:
[----:B------:R-:W-:Y:S01]  /*2d00*/  ULEA UR8, UR5, UR6, 0x4 ;  /* 0x0000000605087291 */ /* 0x000fe2000f8e20ff */
[----:B------:R-:W-:Y:S01]  /*2d10*/  SEL R3, R6, R3, !P2 ;  /* 0x0000000306037207 */ /* 0x000fe20005000000 */
[----:B------:R-:W-:Y:S01]  /*2d20*/  UIADD3 UR9, UPT, UPT, UR4, 0x80, URZ ;  /* 0x0000008004097890 */ /* 0x000fe2000fffe0ff */
[----:B--2---:R-:W-:Y:S01]  /*2d30*/  LEA R2, R11, UR6, 0x3 ;  /* 0x000000060b027c11 */ /* 0x004fe2000f8e18ff */
[----:B------:R-:W-:Y:S01]  /*2d40*/  UIADD3 UR8, UPT, UPT, UR8, 0x110, URZ ;  /* 0x0000011008087890 */ /* 0x000fe2000fffe0ff */
[----:B------:R2:W-:Y:S01]  /*2d50*/  @!P2 SYNCS.ARRIVE.TRANS64.RED RZ, [R3+URZ], R4 ;  /* 0x0000000403ffa9a7 */ /* 0x0005e200080004ff */
[----:B------:R-:W-:Y:S01]  /*2d60*/  UIADD3 UR4, UPT, UPT, UR5, 0x1, URZ ;  /* 0x0000000105047890 */ /* 0x000fe2000fffe0ff */
[----:B------:R-:W-:-:S03]  /*2d70*/  VIADD R8, R8, 0x1 ;  /* 0x0000000108087836 */ /* 0x000fc60000000000 */
[----:B------:R-:W-:Y:S02]  /*2d80*/  UISETP.NE.AND UP0, UPT, UR4, 0x2, UPT ;  /* 0x000000020400788c */ /* 0x000fe4000bf05270 */
[----:B------:R-:W-:Y:S01]  /*2d90*/  ISETP.NE.AND P0, PT, R8, 0x2, PT ;  /* 0x000000020800780c */ /* 0x000fe20003f05270 */
[----:B------:R-:W-:Y:S06]  /*2da0*/  UGETNEXTWORKID.BROADCAST [UR8], [UR9] ;  /* 0x00000000080073ca */ /* 0x000fec0008000100 */
[----:B------:R-:W-:Y:S02]  /*2db0*/  USEL UR7, URZ, 0x1, UP0 ;  /* 0x00000001ff077887 */ /* 0x000fe40008000000 */
[----:B------:R-:W-:-:S04]  /*2dc0*/  USEL UR5, UR4, URZ, UP0 ;  /* 0x000000ff04057287 */ /* 0x000fc80008000000 */
[----:B------:R-:W-:Y:S02]  /*2dd0*/  LOP3.LUT R12, R12, UR7, RZ, 0x3c, !PT ;  /* 0x000000070c0c7c12 */ /* 0x000fe4000f8e3cff */
[----:B--2---:R-:W-:-:S04]  /*2de0*/  SHF.L.U32 R4, R10, 0x1f, RZ ;  /* 0x0000001f0a047819 */ /* 0x004fc800000006ff */
[----:B------:R-:W2:Y:S02]  /*2df0*/  SYNCS.PHASECHK.TRANS64.TRYWAIT P1, [R2+URZ+0x80], R4 ;  /* 0x00008004020075a7 */ /* 0x000ea400080211ff */
[----:B--2---:R-:W-:Y:S05]  /*2e00*/  @!P1 BRA `(.L_x_52) ;  /* 0x0000004000b49947 */ /* 0x004fea0003800000 */
.L_x_121:
[C---:B--2---:R-:W-:Y:S01]  /*2e10*/  LEA R4, R11.reuse, UR6, 0x4 ;  /* 0x000000060b047c11 */ /* 0x044fe2000f8e20ff */
[----:B------:R-:W-:Y:S01]  /*2e20*/  VIADD R2, R2, 0x90 ;  /* 0x0000009002027836 */ /* 0x000fe20000000000 */
[----:B------:R-:W-:Y:S01]  /*2e30*/  SEL R8, R8, RZ, P0 ;  /* 0x000000ff08087207 */ /* 0x000fe20000000000 */
[----:B------:R-:W-:-:S03]  /*2e40*/  VIADD R11, R11, 0x1 ;  /* 0x000000010b0b7836 */ /* 0x000fc60000000000 */
[----:B------:R-:W2:Y:S01]  /*2e50*/  LDS.128 R4, [R4+0x110] ;  /* 0x0001100004047984 */ /* 0x000ea20000000c00 */
[----:B------:R-:W-:Y:S02]  /*2e60*/  PRMT R2, RZ, 0x654, R2 ;  /* 0x00000654ff027816 */ /* 0x000fe40000000002 */
[C---:B------:R-:W-:Y:S01]  /*2e70*/  ISETP.NE.AND P1, PT, R11.reuse, 0x2, PT ;  /* 0x000000020b00780c */ /* 0x040fe20003f25270 */
[----:B------:R-:W-:Y:S01]  /*2e80*/  @!PT LDS RZ, [RZ] ;  /* 0x00000000fffff984 */ /* 0x000fe20000000800 */
[----:B------:R-:W-:Y:S01]  /*2e90*/  @!PT LDS RZ, [RZ] ;  /* 0x00000000fffff984 */ /* 0x000fe20000000800 */
[----:B------:R-:W-:Y:S01]  /*2ea0*/  @!PT LDS RZ, [RZ] ;  /* 0x00000000fffff984 */ /* 0x000fe20000000800 */
[----:B------:R-:W-:Y:S01]  /*2eb0*/  @!PT LDS RZ, [RZ] ;  /* 0x00000000fffff984 */ /* 0x000fe20000000800 */
[----:B------:R3:W-:Y:S06]  /*2ec0*/  MEMBAR.ALL.CTA ;  /* 0x0000000000007992 */ /* 0x0007ec0000008000 */
[----:B---3--:R-:W3:Y:S01]  /*2ed0*/  FENCE.VIEW.ASYNC.S ;  /* 0x00000000000073c6 */ /* 0x008ee20000000000 */
[----:B------:R-:W-:Y:S01]  /*2ee0*/  SEL R11, R11, RZ, P1 ;  /* 0x000000ff0b0b7207 */ /* 0x000fe20000800000 */
[----:B---3--:R3:W-:Y:S01]  /*2ef0*/  SYNCS.ARRIVE.TRANS64.RED.A1T0 RZ, [R2+URZ], RZ ;  /* 0x000000ff02ff79a7 */ /* 0x0087e200081004ff */
[----:B--2---:R-:W-:-:S02]  /*2f00*/  LOP3.LUT P3, RZ, R6, 0x1, RZ, 0xc0, !PT ;  /* 0x0000000106ff7812 */ /* 0x004fc4000786c0ff */
[----:B------:R-:W-:-:S04]  /*2f10*/  SEL R4, RZ, 0x1, P1 ;  /* 0x00000001ff047807 */ /* 0x000fc80000800000 */
[----:B------:R-:W-:Y:S02]  /*2f20*/  LOP3.LUT R10, R10, R4, RZ, 0x3c, !PT ;  /* 0x000000040a0a7212 */ /* 0x000fe400078e3cff */
[----:B---3--:R-:W-:-:S04]  /*2f30*/  SEL R2, RZ, 0x1, P0 ;  /* 0x00000001ff027807 */ /* 0x008fc80000000000 */
[----:B------:R-:W-:Y:S01]  /*2f40*/  LOP3.LUT R9, R9, R2, RZ, 0x3c, !PT ;  /* 0x0000000209097212 */ /* 0x000fe200078e3cff */
[----:B------:R-:W-:Y:S06]  /*2f50*/  @P3 BRA `(.L_x_53) ;  /* 0xfffffffc002c3947 */ /* 0x000fec000383ffff */
[----:B------:R-:W-:Y:S01]  /*2f60*/  ULEA UR4, UR5, UR6, 0x3 ;  /* 0x0000000605047291 */ /* 0x000fe2000f8e18ff */
[----:B------:R-:W-:-:S08]  /*2f70*/  SHF.L.U32 R2, R12, 0x1f, RZ ;  /* 0x0000001f0c027819 */ /* 0x000fd000000006ff */
[----:B------:R-:W2:Y:S02]  /*2f80*/  SYNCS.PHASECHK.TRANS64 P0, [UR4+0x90], R2 ;  /* 0x00009002ff0075a7 */ /* 0x000ea40008001004 */
[----:B--2---:R-:W-:Y:S05]  /*2f90*/  @P0 BRA `(.L_x_54) ;  /* 0x0000000000080947 */ /* 0x004fea0003800000 */
[----:B------:R-:W2:Y:S02]  /*2fa0*/  SYNCS.PHASECHK.TRANS64.TRYWAIT P0, [UR4+0x90], R2 ;  /* 0x00009002ff0075a7 */ /* 0x000ea40008001104 */
[----:B--2---:R-:W-:Y:S05]  /*2fb0*/  @!P0 BRA `(.L_x_55) ;  /* 0x00000040005c8947 */ /* 0x004fea0003800000 */
.L_x_54:
[----:B------:R-:W-:-:S04]  /*2fc0*/  UIADD3 UR7, UPT, UPT, UR5, 0x1, URZ ;  /* 0x0000000105077890 */ /* 0x000fc8000fffe0ff */
[----:B------:R-:W-:-:S04]  /*2fd0*/  UISETP.NE.AND UP0, UPT, UR7, 0x2, UPT ;  /* 0x000000020700788c */ /* 0x000fc8000bf05270 */
[----:B------:R-:W-:Y:S02]  /*2fe0*/  USEL UR8, URZ, 0x1, UP0 ;  /* 0x00000001ff087887 */ /* 0x000fe40008000000 */
[----:B------:R-:W-:-:S04]  /*2ff0*/  USEL UR7, UR7, URZ, UP0 ;  /* 0x000000ff07077287 */ /* 0x000fc80008000000 */
[----:B------:R-:W-:Y:S01]  /*3000*/  ULEA UR7, UR7, UR6, 0x3 ;  /* 0x0000000607077291 */ /* 0x000fe2000f8e18ff */
[----:B--2---:R-:W-:-:S04]  /*3010*/  LOP3.LUT R2, R12, UR8, RZ, 0x3c, !PT ;  /* 0x000000080c027c12 */ /* 0x004fc8000f8e3cff */
[----:B------:R-:W-:-:S04]  /*3020*/  SHF.L.U32 R0, R2, 0x1f, RZ ;  /* 0x0000001f02007819 */ /* 0x000fc800000006ff */
[----:B------:R-:W2:Y:S02]  /*3030*/  SYNCS.PHASECHK.TRANS64 P0, [UR7+0x90], R0 ;  /* 0x00009000ff0075a7 */ /* 0x000ea40008001007 */
[----:B-12---:R-:W-:Y:S05]  /*3040*/  @P0 EXIT ;  /* 0x000000000000094d */ /* 0x006fea0003800000 */
[----:B------:R-:W-:Y:S02]  /*3050*/  SHF.L.U32 R2, R2, 0x1f, RZ ;  /* 0x0000001f02027819 */ /* 0x000fe400000006ff */
[----:B------:R-:W-:-:S07]  /*3060*/  MOV R0, UR7 ;  /* 0x0000000700007c02 */ /* 0x000fce0008000f00 */
.L_x_56:
[----:B-1----:R1:W2:Y:S02]  /*3070*/  SYNCS.PHASECHK.TRANS64.TRYWAIT P0, [R0+URZ+0x90], R2 ;  /* 0x00009002000075a7 */ /* 0x0022a400080011ff */
[----:B--2---:R-:W-:Y:S05]  /*3080*/  @!P0 NANOSLEEP.SYNCS 0x989680 ;  /* 0x009896800000895d */ /* 0x004fea0003900000 */
[----:B------:R-:W2:Y:S02]  /*3090*/  @!P0 SYNCS.PHASECHK.TRANS64 P0, [R0+URZ+0x90], R2 ;  /* 0x00009002000085a7 */ /* 0x000ea400080010ff */
[----:B--2---:R-:W-:Y:S05]  /*30a0*/  @P0 EXIT ;  /* 0x000000000000094d */ /* 0x004fea0003800000 */
[----:B------:R-:W-:Y:S05]  /*30b0*/  BRA `(.L_x_56) ;  /* 0xfffffffc00ec7947 */ /* 0x000fea000383ffff */
.L_x_49:
[----:B------:R-:W-:Y:S05]  /*30c0*/  BRA.U UP4, `(.L_x_57) ;  /* 0x0000001104447547 */ /* 0x000fea000b800000 */
[----:B------:R-:W-:Y:S01]  /*30d0*/  UMOV UR4, 0x40 ;  /* 0x0000004000047882 */ /* 0x000fe20000000000 */
[----:B------:R-:W-:Y:S01]  /*30e0*/  NOP ;  /* 0x0000000000007918 */ /* 0x000fe20000000000 */
[----:B------:R-:W-:Y:S01]  /*30f0*/  ULEA UR5, UR52, UR4, 0x18 ;  /* 0x0000000434057291 */ /* 0x000fe2000f8ec0ff */
[----:B------:R-:W-:Y:S02]  /*3100*/  UMOV UR6, 0x400 ;  /* 0x0000040000067882 */ /* 0x000fe40000000000 */
[----:B------:R-:W-:-:S06]  /*3110*/  ULEA UR6, UR52, UR6, 0x18 ;  /* 0x0000000634067291 */ /* 0x000fcc000f8ec0ff */
[----:B------:R-:W2:Y:S02]  /*3120*/  LDS.U8 R0, [UR5+0x1c] ;  /* 0x00001c05ff007984 */ /* 0x000ea40008000000 */
[----:B--2---:R-:W-:-:S13]  /*3130*/  ISETP.NE.AND P0, PT, R0, RZ, PT ;  /* 0x000000ff0000720c */ /* 0x004fda0003f05270 */
[----:B------:R-:W-:Y:S05]  /*3140*/  @P0 BRA `(.L_x_58) ;  /* 0x0000000000580947 */ /* 0x000fea0003800000 */
[----:B------:R-:W-:-:S13]  /*3150*/  ELECT P0, URZ, PT ;  /* 0x0000000000ff782f */ /* 0x000fda0003800000 */
[----:B------:R-:W-:Y:S05]  /*3160*/  @!P0 BRA `(.L_x_59) ;  /* 0x0000000000608947 */ /* 0x000fea0003800000 */
[----:B------:R-:W-:Y:S01]  /*3170*/  UMOV UR4, 0x10 ;  /* 0x0000001000047882 */ /* 0x000fe20000000000 */
[----:B------:R-:W-:Y:S01]  /*3180*/  HFMA2 R0, -RZ, RZ, 0, 5.9604644775390625e-08 ;  /* 0x00000001ff007431 */ /* 0x000fe200000001ff */
[----:B------:R-:W-:-:S03]  /*3190*/  MOV R3, 0xffff ;  /* 0x0000ffff00037802 */ /* 0x000fc60000000f00 */
[----:B------:R-:W-:Y:S04]  /*31a0*/  DEPBAR.LE SB2, 0x36 ;  /* 0x0000ad800000791a */ /* 0x000fe80000000000 */
[----:B------:R-:W2:Y:S02]  /*31b0*/  UTCATOMSWS.FIND_AND_SET.ALIGN UP0, UR4, UR4 ;  /* 0x00000004000475e3 */ /* 0x000ea40008000800 */
[----:B--2---:R-:W-:Y:S01]  /*31c0*/  MOV R4, UR4 ;  /* 0x0000000400047c02 */ /* 0x004fe20008000f00 */
[----:B------:R-:W-:Y:S06]  /*31d0*/  BRA.U UP0, `(.L_x_60) ;  /* 0x0000000100187547 */ /* 0x000fec000b800000 */
.L_x_61:
[----:B------:R-:W-:Y:S05]  /*31e0*/  NANOSLEEP 0x64 ;  /* 0x000000640000795d */ /* 0x000fea0003800000 */
[----:B------:R-:W-:-:S05]  /*31f0*/  UMOV UR4, 0x10 ;  /* 0x0000001000047882 */ /* 0x000fca0000000000 */
[----:B------:R-:W-:Y:S04]  /*3200*/  DEPBAR.LE SB2, 0x36 ;  /* 0x0000ad800000791a */ /* 0x000fe80000000000 */
[----:B------:R-:W2:Y:S02]  /*3210*/  UTCATOMSWS.FIND_AND_SET.ALIGN UP0, UR4, UR4 ;  /* 0x00000004000475e3 */ /* 0x000ea40008000800 */
[----:B--2---:R-:W-:Y:S01]  /*3220*/  MOV R4, UR4 ;  /* 0x0000000400047c02 */ /* 0x004fe20008000f00 */
[----:B------:R-:W-:Y:S05]  /*3230*/  BRA.U !UP0, `(.L_x_61) ;  /* 0xfffffffd08e87547 */ /* 0x000fea000b83ffff */
.L_x_60:
[-C--:B------:R-:W-:Y:S02]  /*3240*/  SHF.L.U32 R3, R3, R4.reuse, RZ ;  /* 0x0000000403037219 */ /* 0x080fe400000006ff */
[----:B------:R-:W-:Y:S01]  /*3250*/  SHF.L.U32 R0, R0, R4, RZ ;  /* 0x0000000400007219 */ /* 0x000fe200000006ff */
[----:B------:R-:W-:Y:S02]  /*3260*/  IMAD.SHL.U32 R4, R4, 0x20, RZ ;  /* 0x0000002004047824 */ /* 0x000fe400078e00ff */
[----:B------:R2:W-:Y:S04]  /*3270*/  ATOMS.OR RZ, [UR5+0x14], R3 ;  /* 0x00001403ffff798c */ /* 0x0005e8000b000005 */
[----:B------:R2:W-:Y:S04]  /*3280*/  ATOMS.OR RZ, [UR5+0x18], R0 ;  /* 0x00001800ffff798c */ /* 0x0005e8000b000005 */
[----:B------:R2:W-:Y:S01]  /*3290*/  STS [UR6+0x130], R4 ;  /* 0x00013004ff007988 */ /* 0x0005e20008000806 */
[----:B------:R-:W-:Y:S05]  /*32a0*/  BRA `(.L_x_59) ;  /* 0x0000000000107947 */ /* 0x000fea0003800000 */
.L_x_58:
[----:B------:R-:W-:Y:S02]  /*32b0*/  MOV R0, 0xffffffff ;  /* 0xffffffff00007802 */ /* 0x000fe40000000f00 */
[----:B------:R-:W-:-:S03]  /*32c0*/  MOV R4, 0x32f0 ;  /* 0x000032f000047802 */ /* 0x000fc60000000f00 */
[----:B------:R2:W-:Y:S04]  /*32d0*/  STS [UR6+0x130], R0 ;  /* 0x00013000ff007988 */ /* 0x0005e80008000806 */
[----:B-12--5:R-:W-:Y:S05]  /*32e0*/  CALL.REL.NOINC `($__internal_1_$__cuda_sm10x_tcgen05_guardrail_trap_phase_invalid_during_alloc) ;  /* 0x0000004000dc7944 */ /* 0x026fea0003c00000 */
.L_x_59:
[----:B------:R-:W-:Y:S05]  /*32f0*/  WARPSYNC.ALL ;  /* 0x0000000000007948 */ /* 0x000fea0003800000 */
[----:B------:R-:W3:Y:S01]  /*3300*/  S2UR UR4, SR_CgaCtaId ;  /* 0x00000000000479c3 */ /* 0x000ee20000008800 */
[----:B------:R-:W-:Y:S01]  /*3310*/  UMOV UR41, 0x400 ;  /* 0x0000040000297882 */ /* 0x000fe20000000000 */
[----:B------:R-:W-:-:S06]  /*3320*/  NOP ;  /* 0x0000000000007918 */ /* 0x000fcc0000000000 */
[----:B------:R-:W-:Y:S06]  /*3330*/  BAR.ARV 0x6, 0xa0 ;  /* 0x0182800000007b1d */ /* 0x000fec0000002000 */
[----:B------:R-:W4:Y:S01]  /*3340*/  LDCU UR6, c[0x0][0x38c] ;  /* 0x00007180ff0677ac */ /* 0x000f220008000800 */
[----:B------:R-:W-:Y:S01]  /*3350*/  LOP3.LUT R2, R2, 0xffff, RZ, 0xc0, !PT ;  /* 0x0000ffff02027812 */ /* 0x000fe200078ec0ff */
[----:B------:R-:W-:Y:S01]  /*3360*/  IMAD.MOV.U32 R11, RZ, RZ, 0x1 ;  /* 0x00000001ff0b7424 */ /* 0x000fe200078e00ff */
[----:B------:R-:W-:Y:S01]  /*3370*/  CS2R R8, SRZ ;  /* 0x0000000000087805 */ /* 0x000fe2000001ff00 */
[----:B------:R-:W1:Y:S01]  /*3380*/  LDCU UR7, c[0x0][0x38c] ;  /* 0x00007180ff0777ac */ /* 0x000e620008000800 */
[----:B------:R-:W-:Y:S01]  /*3390*/  R2UR UR42, R2 ;  /* 0x00000000022a72ca */ /* 0x000fe200000e0000 */
[----:B------:R-:W-:Y:S01]  /*33a0*/  IMAD.MOV.U32 R10, RZ, RZ, RZ ;  /* 0x000000ffff0a7224 */ /* 0x000fe200078e00ff */
[----:B------:R-:W-:Y:S01]  /*33b0*/  UMOV UR45, URZ ;  /* 0x000000ff002d7c82 */ /* 0x000fe20008000000 */
[----:B------:R-:W-:Y:S01]  /*33c0*/  UMOV UR39, URZ ;  /* 0x000000ff00277c82 */ /* 0x000fe20008000000 */
[----:B---3--:R-:W-:Y:S01]  /*33d0*/  ULEA UR41, UR4, UR41, 0x18 ;  /* 0x0000002904297291 */ /* 0x008fe2000f8ec0ff */
[----:B------:R-:W-:Y:S01]  /*33e0*/  UMOV UR62, 0x0 ;  /* 0x00000000003e7882 */ /* 0x000fe20000000000 */
[----:B------:R-:W-:-:S02]  /*33f0*/  UMOV UR63, 0x4100010 ;  /* 0x04100010003f7882 */ /* 0x000fc40000000000 */
[----:B------:R-:W-:Y:S02]  /*3400*/  UIADD3 UR5, UPT, UPT, UR41, 0x2400, URZ ;  /* 0x0000240029057890 */ /* 0x000fe4000fffe0ff */
[----:B------:R-:W-:Y:S02]  /*3410*/  UIADD3 UR4, UPT, UPT, UR41, 0x1a400, URZ ;  /* 0x0001a40029047890 */ /* 0x000fe4000fffe0ff */
[----:B----4-:R-:W-:Y:S01]  /*3420*/  UIADD3 UR6, UPT, UPT, UR6, 0xff, URZ ;  /* 0x000000ff06067890 */ /* 0x010fe2000fffe0ff */
[----:B--2---:R-:W2:Y:S01]  /*3430*/  LDS R0, [UR41+0x130] ;  /* 0x00013029ff007984 */ /* 0x004ea20008000800 */
[----:B------:R-:W-:Y:S02]  /*3440*/  USHF.R.U32.HI UR5, URZ, 0x4, UR5 ;  /* 0x00000004ff057899 */ /* 0x000fe40008011605 */
[----:B------:R-:W-:Y:S02]  /*3450*/  USHF.R.S32.HI UR47, URZ, 0x1f, UR6 ;  /* 0x0000001fff2f7899 */ /* 0x000fe40008011406 */
[----:B------:R-:W-:-:S02]  /*3460*/  USHF.R.U32.HI UR4, URZ, 0x4, UR4 ;  /* 0x00000004ff047899 */ /* 0x000fc40008011604 */
[----:B------:R-:W-:Y:S02]  /*3470*/  ULEA.HI UR47, UR47, UR6, URZ, 0x8 ;  /* 0x000000062f2f7291 */ /* 0x000fe4000f8f40ff */
[----:B------:R-:W-:Y:S02]  /*3480*/  ULOP3.LUT UR5, UR5, 0x3fff, URZ, 0xc0, !UPT ;  /* 0x00003fff05057892 */ /* 0x000fe4000f8ec0ff */
[----:B------:R-:W-:Y:S02]  /*3490*/  USHF.R.S32.HI UR47, URZ, 0x8, UR47 ;  /* 0x00000008ff2f7899 */ /* 0x000fe4000801142f */
[----:B------:R-:W-:Y:S02]  /*34a0*/  ULOP3.LUT UR4, UR4, 0x3fff, URZ, 0xc0, !UPT ;  /* 0x00003fff04047892 */ /* 0x000fe4000f8ec0ff */
[----:B------:R-:W-:Y:S01]  /*34b0*/  UISETP.LT.AND UP0, UPT, UR47, 0x1, UPT ;  /* 0x000000012f00788c */ /* 0x000fe2000bf01270 */
[----:B------:R-:W-:Y:S01]  /*34c0*/  UMOV UR60, 0x0 ;  /* 0x00000000003c7882 */ /* 0x000fe20000000000 */
[----:B------:R-:W-:-:S02]  /*34d0*/  UMOV UR61, 0x4100010 ;  /* 0x04100010003d7882 */ /* 0x000fc40000000000 */
[----:B------:R-:W-:Y:S01]  /*34e0*/  USEL UR64, UR47, 0x1, !UP0 ;  /* 0x000000012f407887 */ /* 0x000fe2000c000000 */
[----:B------:R-:W-:Y:S01]  /*34f0*/  UMOV UR58, 0x0 ;  /* 0x00000000003a7882 */ /* 0x000fe20000000000 */
[----:B------:R-:W-:Y:S01]  /*3500*/  UMOV UR59, 0x4100010 ;  /* 0x04100010003b7882 */ /* 0x000fe20000000000 */
[----:B------:R-:W-:Y:S01]  /*3510*/  UMOV UR56, 0x0 ;  /* 0x0000000000387882 */ /* 0x000fe20000000000 */
[----:B------:R-:W-:Y:S01]  /*3520*/  UMOV UR57, 0x4100010 ;  /* 0x0410001000397882 */ /* 0x000fe20000000000 */
[----:B------:R-:W-:Y:S01]  /*3530*/  UMOV UR54, 0x0 ;  /* 0x0000000000367882 */ /* 0x000fe20000000000 */
[----:B------:R-:W-:Y:S01]  /*3540*/  UMOV UR55, 0x4100010 ;  /* 0x0410001000377882 */ /* 0x000fe20000000000 */
[----:B------:R-:W-:Y:S01]  /*3550*/  UMOV UR52, 0x0 ;  /* 0x0000000000347882 */ /* 0x000fe20000000000 */
[----:B------:R-:W-:Y:S01]  /*3560*/  UMOV UR53, 0x4100010 ;  /* 0x0410001000357882 */ /* 0x000fe20000000000 */
[----:B------:R-:W-:Y:S02]  /*3570*/  ULOP3.LUT UR43, UR5, 0x10000, URZ, 0xfc, !UPT ;  /* 0x00010000052b7892 */ /* 0x000fe4000f8efcff */
[----:B------:R-:W-:-:S02]  /*3580*/  ULOP3.LUT UR44, UR4, 0x10000, URZ, 0xfc, !UPT ;  /* 0x00010000042c7892 */ /* 0x000fc4000f8efcff */
[----:B------:R-:W-:Y:S02]  /*3590*/  UIADD3 UR64, UPT, UPT, -UR64, URZ, URZ ;  /* 0x000000ff40407290 */ /* 0x000fe4000fffe1ff */
[----:B-1----:R-:W-:Y:S01]  /*35a0*/  UISETP.GE.AND UP4, UPT, UR7, 0x1, UPT ;  /* 0x000000010700788c */ /* 0x002fe2000bf86270 */
[----:B------:R-:W-:Y:S01]  /*35b0*/  UMOV UR50, 0x0 ;  /* 0x0000000000327882 */ /* 0x000fe20000000000 */
[----:B------:R-:W-:Y:S01]  /*35c0*/  UMOV UR51, 0x4100010 ;  /* 0x0410001000337882 */ /* 0x000fe20000000000 */
[----:B------:R-:W-:Y:S01]  /*35d0*/  UMOV UR48, 0x0 ;  /* 0x0000000000307882 */ /* 0x000fe20000000000 */
[----:B--2---:R-:W-:Y:S01]  /*35e0*/  R2UR UR65, R0 ;  /* 0x00000000004172ca */ /* 0x004fe200000e0000 */
[----:B------:R-:W-:-:S14]  /*35f0*/  UMOV UR49, 0x4100010 ;  /* 0x0410001000317882 */ /* 0x000fdc0000000000 */
.L_x_68:
[----:B------:R-:W-:Y:S02]  /*3600*/  LEA R0, R10, UR41, 0x3 ;  /* 0x000000290a007c11 */ /* 0x000fe4000f8e18ff */
[----:B------:R-:W-:Y:S02]  /*3610*/  SHF.L.U32 R2, R9, 0x1f, RZ ;  /* 0x0000001f09027819 */ /* 0x000fe400000006ff */
[----:B------:R-:W-:Y:S01]  /*3620*/  PLOP3.LUT P0, PT, PT, PT, UP4, 0x80, 0x8 ;  /* 0x000000000008781c */ /* 0x000fe20003f0f048 */
[----:B------:R-:W-:Y:S01]  /*3630*/  VIADD R3, R0, 0x90 ;  /* 0x0000009000037836 */ /* 0x000fe20000000000 */
[----:B-1----:R-:W1:Y:S02]  /*3640*/  SYNCS.PHASECHK.TRANS64.TRYWAIT P1, [R0+URZ+0x80], R2 ;  /* 0x00008002000075a7 */ /* 0x002e6400080211ff */
[----:B-1-3--:R-:W-:Y:S09]  /*3650*/  @!P1 BRA `(.L_x_62) ;  /* 0x0000003800cc9947 */ /* 0x00aff20003800000 */
.L_x_123:
[----:B------:R-:W-:Y:S01]  /*3660*/  LEA R4, R10, UR41, 0x4 ;  /* 0x000000290a047c11 */ /* 0x000fe2000f8e20ff */
[----:B------:R-:W-:Y:S01]  /*3670*/  @UP4 ULEA UR4, UR39, UR41, 0x3 ;  /* 0x0000002927044291 */ /* 0x000fe2000f8e18ff */
[----:B------:R-:W-:Y:S01]  /*3680*/  PLOP3.LUT P2, PT, PT, PT, PT, 0x80, 0x8 ;  /* 0x000000000008781c */ /* 0x000fe20003f4f070 */
[----:B------:R-:W-:Y:S01]  /*3690*/  ULEA UR46, UR45, UR41, 0x3 ;  /* 0x000000292d2e7291 */ /* 0x000fe2000f8e18ff */
[----:B------:R-:W-:Y:S02]  /*36a0*/  PRMT R3, RZ, 0x654, R3 ;  /* 0x00000654ff037816 */ /* 0x000fe40000000003 */
[----:B------:R-:W2:Y:S01]  /*36b0*/  LDS.128 R4, [R4+0x110] ;  /* 0x0001100004047984 */ /* 0x000ea20000000c00 */
[----:B-1----:R-:W-:Y:S02]  /*36c0*/  @P0 SHF.L.U32 R2, R8, 0x1f, RZ ;  /* 0x0000001f08020819 */ /* 0x002fe400000006ff */
[----:B------:R-:W-:Y:S01]  /*36d0*/  SHF.L.U32 R0, R11, 0x1f, RZ ;  /* 0x0000001f0b007819 */ /* 0x000fe200000006ff */
[----:B------:R-:W-:Y:S01]  /*36e0*/  @!PT LDS RZ, [RZ] ;  /* 0x00000000fffff984 */ /* 0x000fe20000000800 */
[----:B------:R-:W-:Y:S01]  /*36f0*/  @!PT LDS RZ, [RZ] ;  /* 0x00000000fffff984 */ /* 0x000fe20000000800 */
[----:B------:R-:W-:Y:S01]  /*3700*/  @!PT LDS RZ, [RZ] ;  /* 0x00000000fffff984 */ /* 0x000fe20000000800 */
[----:B------:R-:W-:Y:S01]  /*3710*/  @!PT LDS RZ, [RZ] ;  /* 0x00000000fffff984 */ /* 0x000fe20000000800 */
[----:B------:R1:W-:Y:S06]  /*3720*/  MEMBAR.ALL.CTA ;  /* 0x0000000000007992 */ /* 0x0003ec0000008000 */
[----:B-1----:R-:W1:Y:S02]  /*3730*/  FENCE.VIEW.ASYNC.S ;  /* 0x00000000000073c6 */ /* 0x002e640000000000 */
[----:B-1----:R1:W-:Y:S01]  /*3740*/  SYNCS.ARRIVE.TRANS64.RED.A1T0 RZ, [R3+URZ], RZ ;  /* 0x000000ff03ff79a7 */ /* 0x0023e200081004ff */
[----:B------:R1:W3:Y:S01]  /*3750*/  @P0 SYNCS.PHASECHK.TRANS64.TRYWAIT P2, [UR4], R2 ;  /* 0x00000002ff0005a7 */ /* 0x0002e20008041104 */
[----:B------:R-:W-:Y:S01]  /*3760*/  ULEA.HI UR4, UR45, UR45, URZ, 0x1 ;  /* 0x0000002d2d047291 */ /* 0x000fe2000f8f08ff */
[----:B--2---:R-:W-:-:S03]  /*3770*/  LOP3.LUT P1, RZ, R6, 0x1, RZ, 0xc0, !PT ;  /* 0x0000000106ff7812 */ /* 0x004fc6000782c0ff */
[----:B------:R-:W-:Y:S02]  /*3780*/  USHF.L.U32 UR5, UR4, 0x5, URZ ;  /* 0x0000000504057899 */ /* 0x000fe400080006ff */
[----:B------:R-:W-:Y:S02]  /*3790*/  ULOP3.LUT UR36, UR4, 0xffe, URZ, 0xc0, !UPT ;  /* 0x00000ffe04247892 */ /* 0x000fe4000f8ec0ff */
[----:B------:R-:W-:Y:S02]  /*37a0*/  ULOP3.LUT UR4, UR5, 0xffffffc0, URZ, 0xc0, !UPT ;  /* 0xffffffc005047892 */ /* 0x000fe4000f8ec0ff */
[----:B------:R-:W-:Y:S02]  /*37b0*/  UIADD3 UR36, UPT, UPT, -UR36, UR45, URZ ;  /* 0x0000002d24247290 */ /* 0x000fe4000fffe1ff */
[----:B------:R-:W-:Y:S01]  /*37c0*/  UIADD3 UR4, UPT, UPT, UR65, UR4, URZ ;  /* 0x0000000441047290 */ /* 0x000fe2000fffe0ff */
[----:B------:R-:W2:Y:S03]  /*37d0*/  SYNCS.PHASECHK.TRANS64.TRYWAIT P0, [UR46+0xc0], R0 ;  /* 0x0000c000ff0075a7 */ /* 0x000ea6000800112e */
[----:B------:R-:W-:Y:S01]  /*37e0*/  ULEA UR36, UR36, UR4, 0x14 ;  /* 0x0000000424247291 */ /* 0x000fe2000f8ea0ff */
[----:B-123--:R-:W-:Y:S11]  /*37f0*/  @!P0 BRA `(.L_x_63) ;  /* 0x0000003800788947 */ /* 0x00eff60003800000 */
.L_x_125:
[----:B------:R-:W-:Y:S01]  /*3800*/  IADD3 R10, PT, PT, R10, 0x1, RZ ;  /* 0x000000010a0a7810 */ /* 0x000fe20007ffe0ff */
[----:B------:R-:W-:Y:S06]  /*3810*/  BRA.U !UP4, `(.L_x_64) ;  /* 0x000000050c107547 */ /* 0x000fec000b800000 */
[----:B------:R-:W-:Y:S01]  /*3820*/  UPLOP3.LUT UP2, UPT, UPT, UPT, UPT, 0x40, 0x4 ;  /* 0x000000000004789c */ /* 0x000fe20003f4e870 */
[----:B------:R-:W-:Y:S01]  /*3830*/  UMOV UR38, UR64 ;  /* 0x0000004000267c82 */ /* 0x000fe20008000000 */
[----:B------:R-:W-:Y:S01]  /*3840*/  UMOV UR37, UR47 ;  /* 0x0000002f00257c82 */ /* 0x000fe20008000000 */
[----:B------:R-:W-:-:S08]  /*3850*/  UMOV UR5, UR39 ;  /* 0x0000002700057c82 */ /* 0x000fd00008000000 */
.L_x_67:
[----:B------:R-:W-:Y:S02]  /*3860*/  UIADD3 UR38, UPT, UPT, UR38, 0x1, URZ ;  /* 0x0000000126267890 */ /* 0x000fe4000fffe0ff */
[----:B------:R-:W-:Y:S02]  /*3870*/  ULEA UR7, UR5, UR41, 0x3 ;  /* 0x0000002905077291 */ /* 0x000fe4000f8e18ff */
[----:B------:R-:W-:Y:S01]  /*3880*/  UISETP.NE.AND UP3, UPT, UR38, URZ, UPT ;  /* 0x000000ff2600728c */ /* 0x000fe2000bf65270 */
[----:B--23--:R-:W-:Y:S10]  /*3890*/  @P2 BRA `(.L_x_65) ;  /* 0x00000000000c2947 */ /* 0x00cff40003800000 */
[----:B-1----:R-:W-:Y:S04]  /*38a0*/  SHF.L.U32 R2, R8, 0x1f, RZ ;  /* 0x0000001f08027819 */ /* 0x002fe800000006ff */
[----:B------:R-:W1:Y:S02]  /*38b0*/  SYNCS.PHASECHK.TRANS64.TRYWAIT P0, [UR7], R2 ;  /* 0x00000002ff0075a7 */ /* 0x000e640008001107 */
[----:B-1----:R-:W-:Y:S05]  /*38c0*/  @!P0 BRA `(.L_x_66) ;  /* 0x00000038005c8947 */ /* 0x002fea0003800000 */
.L_x_65:
[----:B------:R-:W-:Y:S01]  /*38d0*/  UISETP.NE.AND UP0, UPT, UR37, 0x1, UPT ;  /* 0x000000012500788c */ /* 0x000fe2000bf05270 */
[----:B------:R-:W-:Y:S01]  /*38e0*/  PLOP3.LUT P2, PT, PT, PT, PT, 0x80, 0x8 ;  /* 0x000000000008781c */ /* 0x000fe20003f4f070 */
[----:B------:R-:W-:Y:S02]  /*38f0*/  UIADD3 UR4, UPT, UPT, UR5, 0x1, URZ ;  /* 0x0000000105047890 */ /* 0x000fe4000fffe0ff */
[----:B------:R-:W-:Y:S02]  /*3900*/  UIADD3 UR40, UPT, UPT, UR7, 0x30, URZ ;  /* 0x0000003007287890 */ /* 0x000fe4000fffe0ff */
[----:B------:R-:W-:Y:S01]  /*3910*/  UISETP.NE.AND UP1, UPT, UR4, 0x6, UPT ;  /* 0x000000060400788c */ /* 0x000fe2000bf25270 */
[----:B------:R-:W-:Y:S01]  /*3920*/  PLOP3.LUT P0, PT, PT, PT, UP0, 0x80, 0x8 ;  /* 0x000000000008781c */ /* 0x000fe20003f0f008 */
[----:B------:R-:W-:Y:S02]  /*3930*/  UIADD3 UR37, UPT, UPT, UR37, -0x1, URZ ;  /* 0xffffffff25257890 */ /* 0x000fe4000fffe0ff */
[----:B------:R-:W-:Y:S02]  /*3940*/  USEL UR6, URZ, 0x1, UP1 ;  /* 0x00000001ff067887 */ /* 0x000fe40008800000 */
[----:B------:R-:W-:Y:S01]  /*3950*/  USEL UR39, UR4, URZ, UP1 ;  /* 0x000000ff04277287 */ /* 0x000fe20008800000 */
[----:B------:R-:W-:Y:S01]  /*3960*/  UMOV UR7, 0x40004040 ;  /* 0x4000404000077882 */ /* 0x000fe20000000000 */
[----:B------:R-:W-:Y:S02]  /*3970*/  UMOV UR35, 0x40004040 ;  /* 0x4000404000237882 */ /* 0x000fe40000000000 */
[----:B------:R-:W-:Y:S01]  /*3980*/  @UP0 ULEA UR4, UR39, UR41, 0x3 ;  /* 0x0000002927040291 */ /* 0x000fe2000f8e18ff */
[----:B------:R-:W-:Y:S01]  /*3990*/  LOP3.LUT R8, R8, UR6, RZ, 0x3c, !PT ;  /* 0x0000000608087c12 */ /* 0x000fe2000f8e3cff */
[----:B------:R-:W-:Y:S01]  /*39a0*/  ULEA UR6, UR5, UR44, 0xa ;  /* 0x0000002c05067291 */ /* 0x000fe2000f8e50ff */
[----:B------:R-:W-:Y:S02]  /*39b0*/  UMOV UR33, 0x40004040 ;  /* 0x4000404000217882 */ /* 0x000fe40000000000 */
[----:B-1----:R-:W-:Y:S01]  /*39c0*/  @P0 SHF.L.U32 R0, R8, 0x1f, RZ ;  /* 0x0000001f08000819 */ /* 0x002fe200000006ff */
[----:B------:R-:W-:Y:S02]  /*39d0*/  UIADD3 UR34, UPT, UPT, UR6, 0x2, URZ ;  /* 0x0000000206227890 */ /* 0x000fe4000fffe0ff */
[----:B------:R-:W-:Y:S01]  /*39e0*/  UIADD3 UR30, UPT, UPT, UR6, 0x4, URZ ;  /* 0x00000004061e7890 */ /* 0x000fe2000fffe0ff */
[----:B------:R2:W3:Y:S01]  /*39f0*/  @P0 SYNCS.PHASECHK.TRANS64.TRYWAIT P2, [UR4], R0 ;  /* 0x00000000ff0005a7 */ /* 0x0004e20008041104 */
[----:B------:R-:W-:Y:S02]  /*3a00*/  ULEA UR4, UR5, UR43, 0xa ;  /* 0x0000002b05047291 */ /* 0x000fe4000f8e50ff */
[----:B------:R-:W-:Y:S02]  /*3a10*/  UIADD3 UR26, UPT, UPT, UR6, 0x6, URZ ;  /* 0x00000006061a7890 */ /* 0x000fe4000fffe0ff */
        /* <DEDUP_REMOVED lines=10> */
[----:B------:R-:W-:Y:S01]  /*3ac0*/  UIADD3 UR8, UPT, UPT, UR4, 0x206, URZ ;  /* 0x0000020604087890 */ /* 0x000fe2000fffe0ff */
[----:B------:R-:W-:Y:S01]  /*3ad0*/  UMOV UR5, 0x40004040 ;  /* 0x4000404000057882 */ /* 0x000fe20000000000 */
[----:B------:R-:W-:Y:S01]  /*3ae0*/  UMOV UR31, 0x40004040 ;  /* 0x40004040001f7882 */ /* 0x000fe20000000000 */
[----:B------:R1:W-:Y:S01]  /*3af0*/  UTCQMMA gdesc[UR4], gdesc[UR6], tmem[UR36], tmem[UR62], idesc[UR63], UP2 ;  /* 0x00ff3e06040075ea */ /* 0x0003e20009000324 */
[----:B------:R-:W-:Y:S01]  /*3b00*/  UPLOP3.LUT UP2, UPT, UPT, UPT, UPT, 0x80, 0x8 ;  /* 0x000000000008789c */ /* 0x000fe20003f4f070 */
[----:B------:R2:W-:Y:S01]  /*3b10*/  UTCQMMA gdesc[UR32], gdesc[UR34], tmem[UR36], tmem[UR60], idesc[UR61], UPT ;  /* 0x00ff3c22200075ea */ /* 0x0005e2000b800324 */
[----:B------:R-:W-:Y:S01]  /*3b20*/  UMOV UR29, 0x40004040 ;  /* 0x40004040001d7882 */ /* 0x000fe20000000000 */
[----:B------:R-:W-:Y:S01]  /*3b30*/  UMOV UR27, 0x40004040 ;  /* 0x40004040001b7882 */ /* 0x000fe20000000000 */
        /* <DEDUP_REMOVED lines=12> */
[----:B------:R-:W-:Y:S01]  /*3c00*/  UMOV UR9, 0x40004040 ;  /* 0x4000404000097882 */ /* 0x000fe20000000000 */
[----:B------:R2:W-:Y:S01]  /*3c10*/  UTCQMMA gdesc[UR12], gdesc[UR14], tmem[UR36], tmem[UR50], idesc[UR51], UPT ;  /* 0x00ff320e0c0075ea */ /* 0x0005e2000b800324 */
[----:B------:R2:W-:Y:S01]  /*3c20*/  UTCQMMA gdesc[UR8], gdesc[UR10], tmem[UR36], tmem[UR48], idesc[UR49], UPT ;  /* 0x00ff300a080075ea */ /* 0x0005e2000b800324 */
[----:B------:R2:W-:Y:S01]  /*3c30*/  UTCBAR.MULTICAST [UR40], URZ, UR42 ;  /* 0x000000ff280073e9 */ /* 0x0005e2000800082a */
[----:B-1----:R-:W-:Y:S01]  /*3c40*/  UMOV UR5, UR39 ;  /* 0x0000002700057c82 */ /* 0x002fe20008000000 */
[----:B------:R-:W-:Y:S05]  /*3c50*/  BRA.U UP3, `(.L_x_67) ;  /* 0xfffffffd03007547 */ /* 0x000fea000b83ffff */
.L_x_64:
[----:B------:R-:W-:Y:S01]  /*3c60*/  UIADD3 UR4, UPT, UPT, UR45, 0x1, URZ ;  /* 0x000000012d047890 */ /* 0x000fe2000fffe0ff */
[C---:B------:R-:W-:Y:S01]  /*3c70*/  ISETP.NE.AND P0, PT, R10.reuse, 0x2, PT ;  /* 0x000000020a00780c */ /* 0x040fe20003f05270 */
[----:B------:R-:W-:Y:S02]  /*3c80*/  UIADD3 UR5, UPT, UPT, UR46, 0xa0, URZ ;  /* 0x000000a02e057890 */ /* 0x000fe4000fffe0ff */
[----:B------:R-:W-:Y:S01]  /*3c90*/  UISETP.NE.AND UP0, UPT, UR4, 0x4, UPT ;  /* 0x000000040400788c */ /* 0x000fe2000bf05270 */
[----:B-12---:R-:W-:Y:S02]  /*3ca0*/  SEL R0, RZ, 0x1, P0 ;  /* 0x00000001ff007807 */ /* 0x006fe40000000000 */
[----:B------:R-:W-:Y:S01]  /*3cb0*/  SEL R10, R10, RZ, P0 ;  /* 0x000000ff0a0a7207 */ /* 0x000fe20000000000 */
[----:B------:R-:W-:Y:S01]  /*3cc0*/  USEL UR6, URZ, 0x1, UP0 ;  /* 0x00000001ff067887 */ /* 0x000fe20008000000 */
[----:B------:R-:W-:Y:S01]  /*3cd0*/  LOP3.LUT R9, R9, R0, RZ, 0x3c, !PT ;  /* 0x0000000009097212 */ /* 0x000fe200078e3cff */
[----:B------:R-:W-:Y:S01]  /*3ce0*/  USEL UR45, UR4, URZ, UP0 ;  /* 0x000000ff042d7287 */ /* 0x000fe20008000000 */
[----:B------:R1:W-:Y:S03]  /*3cf0*/  UTCBAR [UR5], URZ ;  /* 0x000000ff050073e9 */ /* 0x0003e600080000ff */
[----:B------:R-:W-:Y:S01]  /*3d00*/  LOP3.LUT R11, R11, UR6, RZ, 0x3c, !PT ;  /* 0x000000060b0b7c12 */ /* 0x000fe2000f8e3cff */
[----:B------:R-:W-:Y:S07]  /*3d10*/  @P1 BRA `(.L_x_68) ;  /* 0xfffffff800381947 */ /* 0x000fee000383ffff */
[----:B------:R-:W2:Y:S01]  /*3d20*/  S2UR UR8, SR_CgaCtaId ;  /* 0x00000000000879c3 */ /* 0x000ea20000008800 */
[----:B------:R-:W-:Y:S01]  /*3d30*/  ELECT P0, URZ, PT ;  /* 0x0000000000ff782f */ /* 0x000fe20003800000 */
[----:B------:R-:W-:Y:S01]  /*3d40*/  IMAD.MOV.U32 R0, RZ, RZ, 0x1 ;  /* 0x00000001ff007424 */ /* 0x000fe200078e00ff */
[----:B------:R-:W-:Y:S01]  /*3d50*/  UIADD3 UR41, UPT, UPT, UR41, 0xc0, URZ ;  /* 0x000000c029297890 */ /* 0x000fe2000fffe0ff */
[----:B------:R-:W-:Y:S01]  /*3d60*/  SHF.L.U32 R2, R11, 0x1f, RZ ;  /* 0x0000001f0b027819 */ /* 0x000fe200000006ff */
[----:B------:R-:W-:-:S03]  /*3d70*/  UMOV UR4, 0x40 ;  /* 0x0000004000047882 */ /* 0x000fc60000000000 */
[----:B------:R-:W-:Y:S01]  /*3d80*/  UVIRTCOUNT.DEALLOC.SMPOOL 0x80 ;  /* 0x000000800000784c */ /* 0x000fe20000000000 */
[----:B--2---:R-:W-:Y:S02]  /*3d90*/  ULEA UR8, UR8, UR4, 0x18 ;  /* 0x0000000408087291 */ /* 0x004fe4000f8ec0ff */
[----:B------:R-:W-:-:S07]  /*3da0*/  ULEA UR4, UR45, UR41, 0x3 ;  /* 0x000000292d047291 */ /* 0x000fce000f8e18ff */
[----:B------:R2:W-:Y:S02]  /*3db0*/  @P0 STS.U8 [UR8+0x1c], R0 ;  /* 0x00001c00ff000988 */ /* 0x0005e40008000008 */
[----:B------:R-:W4:Y:S02]  /*3dc0*/  SYNCS.PHASECHK.TRANS64.TRYWAIT P0, [UR4], R2 ;  /* 0x00000002ff0075a7 */ /* 0x000f240008001104 */
[----:B--2-4-:R-:W-:Y:S05]  /*3dd0*/  @!P0 BRA `(.L_x_69) ;  /* 0x0000003400308947 */ /* 0x014fea0003800000 */
.L_x_128:
[----:B------:R-:W-:-:S04]  /*3de0*/  UIADD3 UR4, UPT, UPT, UR45, 0x1, URZ ;  /* 0x000000012d047890 */ /* 0x000fc8000fffe0ff */
[----:B------:R-:W-:-:S04]  /*3df0*/  UISETP.NE.AND UP0, UPT, UR4, 0x4, UPT ;  /* 0x000000040400788c */ /* 0x000fc8000bf05270 */
[----:B------:R-:W-:Y:S02]  /*3e00*/  USEL UR6, URZ, 0x1, UP0 ;  /* 0x00000001ff067887 */ /* 0x000fe40008000000 */
[----:B------:R-:W-:-:S04]  /*3e10*/  USEL UR4, UR4, URZ, UP0 ;  /* 0x000000ff04047287 */ /* 0x000fc80008000000 */
[----:B-1----:R-:W-:Y:S01]  /*3e20*/  ULEA UR5, UR4, UR41, 0x3 ;  /* 0x0000002904057291 */ /* 0x002fe2000f8e18ff */
[----:B--2---:R-:W-:-:S04]  /*3e30*/  LOP3.LUT R2, R11, UR6, RZ, 0x3c, !PT ;  /* 0x000000060b027c12 */ /* 0x004fc8000f8e3cff */
[----:B------:R-:W-:-:S04]  /*3e40*/  SHF.L.U32 R3, R2, 0x1f, RZ ;  /* 0x0000001f02037819 */ /* 0x000fc800000006ff */
[----:B------:R-:W1:Y:S02]  /*3e50*/  SYNCS.PHASECHK.TRANS64.TRYWAIT P0, [UR5], R3 ;  /* 0x00000003ff0075a7 */ /* 0x000e640008001105 */
[----:B-1----:R-:W-:Y:S05]  /*3e60*/  @!P0 BRA `(.L_x_70) ;  /* 0x0000003400248947 */ /* 0x002fea0003800000 */
.L_x_130:
        /* <DEDUP_REMOVED lines=9> */
.L_x_132:
[----:B------:R-:W-:-:S04]  /*3f00*/  UIADD3 UR4, UPT, UPT, UR4, 0x1, URZ ;  /* 0x0000000104047890 */ /* 0x000fc8000fffe0ff */
[----:B------:R-:W-:-:S04]  /*3f10*/  UISETP.NE.AND UP0, UPT, UR4, 0x4, UPT ;  /* 0x000000040400788c */ /* 0x000fc8000bf05270 */
[----:B------:R-:W-:Y:S02]  /*3f20*/  USEL UR5, URZ, 0x1, UP0 ;  /* 0x00000001ff057887 */ /* 0x000fe40008000000 */
[----:B------:R-:W-:-:S04]  /*3f30*/  USEL UR4, UR4, URZ, UP0 ;  /* 0x000000ff04047287 */ /* 0x000fc80008000000 */
[----:B------:R-:W-:Y:S01]  /*3f40*/  ULEA UR4, UR4, UR41, 0x3 ;  /* 0x0000002904047291 */ /* 0x000fe2000f8e18ff */
[----:B------:R-:W-:-:S04]  /*3f50*/  LOP3.LUT R2, R2, UR5, RZ, 0x3c, !PT ;  /* 0x0000000502027c12 */ /* 0x000fc8000f8e3cff */
[----:B------:R-:W-:-:S04]  /*3f60*/  SHF.L.U32 R2, R2, 0x1f, RZ ;  /* 0x0000001f02027819 */ /* 0x000fc800000006ff */
[----:B------:R-:W2:Y:S02]  /*3f70*/  SYNCS.PHASECHK.TRANS64.TRYWAIT P0, [UR4], R2 ;  /* 0x00000002ff0075a7 */ /* 0x000ea40008001104 */
[----:B--2---:R-:W-:Y:S05]  /*3f80*/  @!P0 BRA `(.L_x_72) ;  /* 0x00000034000c8947 */ /* 0x004fea0003800000 */
.L_x_134:
[----:B------:R-:W-:Y:S01]  /*3f90*/  NOP ;  /* 0x0000000000007918 */ /* 0x000fe20000000000 */
[----:B-1----:R-:W1:Y:S01]  /*3fa0*/  LDS R0, [UR8+0x14] ;  /* 0x00001408ff007984 */ /* 0x002e620008000800 */
[----:B------:R-:W-:Y:S01]  /*3fb0*/  ULOP3.LUT UR4, UR65, 0xffff, URZ, 0xc0, !UPT ;  /* 0x0000ffff41047892 */ /* 0x000fe2000f8ec0ff */
[----:B------:R-:W-:Y:S01]  /*3fc0*/  UMOV UR5, 0xffff ;  /* 0x0000ffff00057882 */ /* 0x000fe20000000000 */
[----:B------:R-:W-:Y:S02]  /*3fd0*/  UMOV UR6, 0x1 ;  /* 0x0000000100067882 */ /* 0x000fe40000000000 */
[----:B------:R-:W-:-:S04]  /*3fe0*/  USHF.R.U32.HI UR4, URZ, 0x5, UR4 ;  /* 0x00000005ff047899 */ /* 0x000fc80008011604 */
[----:B------:R-:W-:Y:S02]  /*3ff0*/  USHF.L.U32 UR5, UR5, UR4, URZ ;  /* 0x0000000405057299 */ /* 0x000fe400080006ff */
[----:B------:R-:W-:-:S04]  /*4000*/  USHF.L.U32 UR4, UR6, UR4, URZ ;  /* 0x0000000406047299 */ /* 0x000fc800080006ff */
[----:B-1----:R-:W-:-:S04]  /*4010*/  LOP3.LUT R0, R0, UR5, RZ, 0xc0, !PT ;  /* 0x0000000500007c12 */ /* 0x002fc8000f8ec0ff */
[----:B------:R-:W-:-:S13]  /*4020*/  ISETP.NE.AND P0, PT, R0, UR5, PT ;  /* 0x0000000500007c0c */ /* 0x000fda000bf05270 */
[----:B------:R-:W-:Y:S05]  /*4030*/  @P0 BRA `(.L_x_73) ;  /* 0x0000000000580947 */ /* 0x000fea0003800000 */
[----:B------:R-:W1:Y:S02]  /*4040*/  LDS R0, [UR8+0x18] ;  /* 0x00001808ff007984 */ /* 0x000e640008000800 */
[----:B-1----:R-:W-:-:S04]  /*4050*/  LOP3.LUT R0, R0, UR4, RZ, 0xc0, !PT ;  /* 0x0000000400007c12 */ /* 0x002fc8000f8ec0ff */
[----:B------:R-:W-:-:S13]  /*4060*/  ISETP.NE.AND P0, PT, R0, UR4, PT ;  /* 0x0000000400007c0c */ /* 0x000fda000bf05270 */
[----:B------:R-:W-:Y:S05]  /*4070*/  @P0 BRA `(.L_x_74) ;  /* 0x00000000003c0947 */ /* 0x000fea0003800000 */
[----:B------:R-:W1:Y:S01]  /*4080*/  S2R R2, SR_LANEID ;  /* 0x0000000000027919 */ /* 0x000e620000000000 */
[----:B------:R-:W-:-:S06]  /*4090*/  ULOP3.LUT UR5, URZ, UR5, URZ, 0x33, !UPT ;  /* 0x00000005ff057292 */ /* 0x000fcc000f8e33ff */
[----:B------:R-:W-:-:S04]  /*40a0*/  IMAD.U32 R0, RZ, RZ, UR5 ;  /* 0x00000005ff007e24 */ /* 0x000fc8000f8e00ff */
[----:B------:R2:W4:Y:S02]  /*40b0*/  REDUX UR7, R0 ;  /* 0x00000000000773c4 */ /* 0x0005240000000000 */
[----:B------:R1:W-:Y:S01]  /*40c0*/  UTCATOMSWS.AND URZ, UR5 ;  /* 0x0000000500ff79e3 */ /* 0x0003e20008000000 */
[----:B--2---:R-:W-:Y:S01]  /*40d0*/  LOP3.LUT R0, RZ, UR4, RZ, 0x33, !PT ;  /* 0x00000004ff007c12 */ /* 0x004fe2000f8e33ff */
[----:B------:R-:W-:Y:S02]  /*40e0*/  VOTEU.ANY UR4, UPT, PT ;  /* 0x0000000000047886 */ /* 0x000fe400038e0100 */
[----:B------:R-:W-:Y:S02]  /*40f0*/  UFLO.U32 UR4, UR4 ;  /* 0x00000004000472bd */ /* 0x000fe400080e0000 */
[----:B------:R-:W2:Y:S04]  /*4100*/  REDUX UR6, R0 ;  /* 0x00000000000673c4 */ /* 0x000ea80000000000 */
[----:B-1----:R-:W-:-:S02]  /*4110*/  ISETP.EQ.U32.AND P0, PT, R2, UR4, PT ;  /* 0x0000000402007c0c */ /* 0x002fc4000bf02070 */
[----:B----4-:R-:W-:-:S11]  /*4120*/  MOV R2, UR7 ;  /* 0x0000000700027c02 */ /* 0x010fd60008000f00 */
[----:B------:R1:W-:Y:S01]  /*4130*/  @P0 ATOMS.AND RZ, [UR8+0x14], R2 ;  /* 0x00001402ffff098c */ /* 0x0003e2000a800008 */
[----:B--2---:R-:W-:-:S05]  /*4140*/  IMAD.U32 R0, RZ, RZ, UR6 ;  /* 0x00000006ff007e24 */ /* 0x004fca000f8e00ff */
[----:B------:R1:W-:Y:S01]  /*4150*/  @P0 ATOMS.AND RZ, [UR8+0x18], R0 ;  /* 0x00001800ffff098c */ /* 0x0003e2000a800008 */
[----:B------:R-:W-:Y:S05]  /*4160*/  BRA `(.L_x_75) ;  /* 0x0000000000147947 */ /* 0x000fea0003800000 */
.L_x_74:
[----:B------:R-:W-:Y:S02]  /*4170*/  MOV R2, 0x4190 ;  /* 0x0000419000027802 */ /* 0x000fe40000000f00 */
[----:B---3-5:R-:W-:Y:S05]  /*4180*/  CALL.REL.NOINC `($__internal_0_$__cuda_sm10x_tcgen05_guardrail_trap_col_being_dealloced_not_returned_by_alloc) ;  /* 0x0000003400287944 */ /* 0x028fea0003c00000 */
[----:B------:R-:W-:Y:S05]  /*4190*/  BRA `(.L_x_75) ;  /* 0x0000000000087947 */ /* 0x000fea0003800000 */
.L_x_73:
[----:B------:R-:W-:Y:S02]  /*41a0*/  MOV R2, 0x41c0 ;  /* 0x000041c000027802 */ /* 0x000fe40000000f00 */
[----:B---3-5:R-:W-:Y:S05]  /*41b0*/  CALL.REL.NOINC `($__internal_2_$__cuda_sm10x_tcgen05_guardrail_trap_unallocated_columns_being_dealloced) ;  /* 0x0000003400347944 */ /* 0x028fea0003c00000 */
.L_x_75:
[----:B------:R-:W-:Y:S01]  /*41c0*/  NOP ;  /* 0x0000000000007918 */ /* 0x000fe20000000000 */
[----:B------:R-:W-:Y:S05]  /*41d0*/  EXIT ;  /* 0x000000000000794d */ /* 0x000fea0003800000 */
.L_x_57:
[----:B------:R-:W-:-:S09]  /*41e0*/  UISETP.NE.OR UP0, UPT, UR18, 0x3, !UP3 ;  /* 0x000000031200788c */ /* 0x000fd2000df05670 */
[----:B------:R-:W-:Y:S05]  /*41f0*/  BRA.U UP0, `(.L_x_76) ;  /* 0x0000000d00347547 */ /* 0x000fea000b800000 */
[----:B------:R-:W2:Y:S01]  /*4200*/  LDCU.64 UR4, c[0x0][0x888] ;  /* 0x00011100ff0477ac */ /* 0x000ea20008000a00 */
[----:B------:R-:W3:Y:S01]  /*4210*/  LDC.64 R12, c[0x0][0x348] ;  /* 0x0000d200ff0c7b82 */ /* 0x000ee20000000a00 */
[----:B------:R-:W-:Y:S02]  /*4220*/  HFMA2 R9, -RZ, RZ, 0, 0 ;  /* 0x00000000ff097431 */ /* 0x000fe400000001ff */
[----:B------:R-:W-:Y:S01]  /*4230*/  IMAD.MOV.U32 R11, RZ, RZ, 0x1 ;  /* 0x00000001ff0b7424 */ /* 0x000fe200078e00ff */
[----:B------:R-:W4:Y:S01]  /*4240*/  LDCU UR33, c[0x0][0x370] ;  /* 0x00006e00ff2177ac */ /* 0x000f220008000800 */
[----:B------:R-:W-:Y:S01]  /*4250*/  IMAD.MOV.U32 R10, RZ, RZ, RZ ;  /* 0x000000ffff0a7224 */ /* 0x000fe200078e00ff */
[----:B------:R-:W-:Y:S01]  /*4260*/  MOV R8, 0x1000 ;  /* 0x0000100000087802 */ /* 0x000fe20000000f00 */
[----:B------:R-:W4:Y:S01]  /*4270*/  LDCU.128 UR28, c[0x0][0xb10] ;  /* 0x00016200ff1c77ac */ /* 0x000f220008000c00 */
[----:B------:R-:W1:Y:S01]  /*4280*/  LDCU UR32, c[0x0][0x374] ;  /* 0x00006e80ff2077ac */ /* 0x000e620008000800 */
[----:B------:R-:W1:Y:S01]  /*4290*/  LDCU.64 UR26, c[0x0][0x890] ;  /* 0x00011200ff1a77ac */ /* 0x000e620008000a00 */
[----:B--2---:R-:W-:Y:S01]  /*42a0*/  UISETP.NE.U32.AND UP0, UPT, UR4, URZ, UPT ;  /* 0x000000ff0400728c */ /* 0x004fe2000bf05070 */
[----:B------:R-:W2:Y:S01]  /*42b0*/  LDCU UR16, c[0x0][0xb0c] ;  /* 0x00016180ff1077ac */ /* 0x000ea20008000800 */
[----:B------:R-:W3:Y:S01]  /*42c0*/  LDCU UR38, c[0x0][0xb20] ;  /* 0x00016400ff2677ac */ /* 0x000ee20008000800 */
[----:B------:R-:W3:Y:S01]  /*42d0*/  LDCU UR4, c[0x0][0xb30] ;  /* 0x00016600ff0477ac */ /* 0x000ee20008000800 */
[----:B------:R-:W-:Y:S01]  /*42e0*/  UMOV UR17, 0x400 ;  /* 0x0000040000117882 */ /* 0x000fe20000000000 */
[----:B----4-:R-:W-:-:S02]  /*42f0*/  UIMAD.WIDE.U32 UR6, UR33, UR28, URZ ;  /* 0x0000001c210672a5 */ /* 0x010fc4000f8e00ff */
[----:B-1----:R-:W-:Y:S02]  /*4300*/  UIMAD.WIDE.U32 UR8, UR32, UR31, URZ ;  /* 0x0000001f200872a5 */ /* 0x002fe4000f8e00ff */
[----:B------:R-:W-:Y:S02]  /*4310*/  ULEA UR17, UR52, UR17, 0x18 ;  /* 0x0000001134117291 */ /* 0x000fe4000f8ec0ff */
[----:B------:R-:W-:Y:S02]  /*4320*/  USEL UR37, URZ, 0x1, UP5 ;  /* 0x00000001ff257887 */ /* 0x000fe4000a800000 */
[----:B------:R-:W-:Y:S02]  /*4330*/  UISETP.NE.AND.EX UP5, UPT, UR5, URZ, UPT, UP0 ;  /* 0x000000ff0500728c */ /* 0x000fe4000bfa5300 */
[----:B------:R-:W-:Y:S02]  /*4340*/  UISETP.NE.U32.AND UP6, UPT, UR26, URZ, UPT ;  /* 0x000000ff1a00728c */ /* 0x000fe4000bfc5070 */
[----:B------:R-:W-:-:S02]  /*4350*/  UIADD3 UR5, UPT, UPT, UR17, 0x60, URZ ;  /* 0x0000006011057890 */ /* 0x000fc4000fffe0ff */
[----:B------:R-:W-:Y:S01]  /*4360*/  UISETP.NE.AND UP0, UPT, UR42, 0x1, UPT ;  /* 0x000000012a00788c */ /* 0x000fe2000bf05270 */
[----:B------:R-:W-:Y:S01]  /*4370*/  UMOV UR35, UR7 ;  /* 0x0000000700237c82 */ /* 0x000fe20008000000 */
[----:B------:R-:W-:Y:S01]  /*4380*/  UMOV UR34, UR9 ;  /* 0x0000000900227c82 */ /* 0x000fe20008000000 */
[----:B--2---:R-:W-:Y:S02]  /*4390*/  UISETP.NE.AND UP0, UPT, UR16, 0x1, UPT ;  /* 0x000000011000788c */ /* 0x004fe4000bf05270 */
[----:B------:R-:W-:Y:S02]  /*43a0*/  UPLOP3.LUT UP4, UPT, UPT, UPT, UPT, 0x40, 0x4 ;  /* 0x000000000004789c */ /* 0x000fe40003f8e870 */
[----:B------:R-:W-:Y:S01]  /*43b0*/  UISETP.GE.AND UP2, UPT, UR42, 0x1, UPT ;  /* 0x000000012a00788c */ /* 0x000fe2000bf46270 */
[----:B------:R-:W1:Y:S01]  /*43c0*/  LDCU.64 UR14, c[0x0][0xb28] ;  /* 0x00016500ff0e77ac */ /* 0x000e620008000a00 */
[----:B------:R-:W-:Y:S02]  /*43d0*/  UISETP.NE.AND.EX UP6, UPT, UR27, URZ, UPT, UP6 ;  /* 0x000000ff1b00728c */ /* 0x000fe4000bfc5360 */
[----:B------:R-:W-:-:S02]  /*43e0*/  UPRMT UR52, UR52, 0x654, UR5 ;  /* 0x0000065434347896 */ /* 0x000fc40008000005 */
[----:B------:R-:W-:Y:S02]  /*43f0*/  USHF.R.U32.HI UR35, URZ, UR29, UR35 ;  /* 0x0000001dff237299 */ /* 0x000fe40008011623 */
[----:B---3--:R-:W-:Y:S02]  /*4400*/  USHF.R.U32.HI UR34, URZ, UR38, UR34 ;  /* 0x00000026ff227299 */ /* 0x008fe40008011622 */
[----:B------:R-:W-:Y:S02]  /*4410*/  UISETP.NE.AND UP0, UPT, UR30, 0x1, UPT ;  /* 0x000000011e00788c */ /* 0x000fe4000bf05270 */
[----:B------:R-:W-:-:S11]  /*4420*/  UISETP.NE.AND UP3, UPT, UR4, 0x1, UPT ;  /* 0x000000010400788c */ /* 0x000fd6000bf65270 */
.L_x_84:
[C---:B------:R-:W-:Y:S02]  /*4430*/  LEA R3, R10.reuse, UR17, 0x3 ;  /* 0x000000110a037c11 */ /* 0x040fe4000f8e18ff */
[----:B------:R-:W-:Y:S02]  /*4440*/  SHF.L.U32 R0, R9, 0x1f, RZ ;  /* 0x0000001f09007819 */ /* 0x000fe400000006ff */
[----:B------:R-:W-:Y:S02]  /*4450*/  LEA R4, R10, UR17, 0x4 ;  /* 0x000000110a047c11 */ /* 0x000fe4000f8e20ff */
[----:B--2---:R-:W2:Y:S02]  /*4460*/  SYNCS.PHASECHK.TRANS64.TRYWAIT P0, [R3+URZ+0x80], R0 ;  /* 0x00008000030075a7 */ /* 0x004ea400080011ff */
[----:B--2---:R-:W-:Y:S05]  /*4470*/  @!P0 BRA `(.L_x_77) ;  /* 0x0000002c00e88947 */ /* 0x004fea0003800000 */
.L_x_135:
[----:B------:R-:W3:Y:S01]  /*4480*/  LDS.128 R4, [R4+0x110] ;  /* 0x0001100004047984 */ /* 0x000ee20000000c00 */
[----:B------:R-:W-:Y:S01]  /*4490*/  UISETP.GE.AND UP0, UPT, UR42, 0x1, UPT ;  /* 0x000000012a00788c */ /* 0x000fe2000bf06270 */
[----:B------:R-:W-:Y:S01]  /*44a0*/  @!PT LDS RZ, [RZ] ;  /* 0x00000000fffff984 */ /* 0x000fe20000000800 */
[----:B------:R-:W-:Y:S01]  /*44b0*/  @!PT LDS RZ, [RZ] ;  /* 0x00000000fffff984 */ /* 0x000fe20000000800 */
[----:B------:R-:W-:Y:S01]  /*44c0*/  @!PT LDS RZ, [RZ] ;  /* 0x00000000fffff984 */ /* 0x000fe20000000800 */
[----:B------:R-:W-:Y:S01]  /*44d0*/  @!PT LDS RZ, [RZ] ;  /* 0x00000000fffff984 */ /* 0x000fe20000000800 */
[----:B------:R4:W-:Y:S06]  /*44e0*/  MEMBAR.ALL.CTA ;  /* 0x0000000000007992 */ /* 0x0009ec0000008000 */
[----:B----4-:R-:W4:Y:S01]  /*44f0*/  FENCE.VIEW.ASYNC.S ;  /* 0x00000000000073c6 */ /* 0x010f220000000000 */
[----:B---3--:R-:W-:Y:S11]  /*4500*/  LOP3.LUT P0, RZ, R6, 0x1, RZ, 0xc0, !PT ;  /* 0x0000000106ff7812 */ /* 0x008ff6000780c0ff */
[----:B------:R-:W-:Y:S02]  /*4510*/  @!UPT UIADD3 URZ, UPT, UPT, URZ, URZ, URZ ;  /* 0x000000fffffff290 */ /* 0x000fe4000fffe0ff */
[----:B----4-:R-:W-:Y:S01]  /*4520*/  VOTEU.ANY UP2, P0 ;  /* 0x0000000000ff7886 */ /* 0x010fe20000040100 */
[----:B------:R-:W-:Y:S11]  /*4530*/  PLOP3.LUT P0, PT, PT, PT, UP2, 0x80, 0x8 ;  /* 0x000000000008781c */ /* 0x000ff60003f0f028 */
[----:B------:R-:W-:Y:S02]  /*4540*/  @!UPT UIADD3 URZ, UPT, UPT, URZ, URZ, URZ ;  /* 0x000000fffffff290 */ /* 0x000fe4000fffe0ff */
[----:B--2---:R-:W-:Y:S02]  /*4550*/  @P0 SHF.R.U32.HI R0, RZ, 0x10, R5 ;  /* 0x00000010ff000819 */ /* 0x004fe40000011605 */
[----:B------:R-:W-:Y:S02]  /*4560*/  @P0 MOV R2, R4 ;  /* 0x0000000400020202 */ /* 0x000fe40000000f00 */
[----:B------:R-:W-:Y:S01]  /*4570*/  @P0 R2UR UR4, R0 ;  /* 0x00000000000402ca */ /* 0x000fe200000e0000 */
[----:B------:R-:W-:Y:S01]  /*4580*/  VIADD R0, R3, 0x90 ;  /* 0x0000009003007836 */ /* 0x000fe20000000000 */
[----:B------:R-:W-:Y:S02]  /*4590*/  @P0 LOP3.LUT R4, R5, 0xffff, RZ, 0xc0, !PT ;  /* 0x0000ffff05040812 */ /* 0x000fe400078ec0ff */
[----:B------:R-:W-:Y:S02]  /*45a0*/  @P0 R2UR UR6, R2 ;  /* 0x00000000020602ca */ /* 0x000fe400000e0000 */
[----:B------:R-:W-:Y:S02]  /*45b0*/  PRMT R0, RZ, 0x654, R0 ;  /* 0x00000654ff007816 */ /* 0x000fe40000000000 */
[----:B------:R-:W-:Y:S02]  /*45c0*/  @P0 R2UR UR5, R4 ;  /* 0x00000000040502ca */ /* 0x000fe400000e0000 */
[----:B------:R2:W-:Y:S03]  /*45d0*/  SYNCS.ARRIVE.TRANS64.RED.A1T0 RZ, [R0+URZ], RZ ;  /* 0x000000ff00ff79a7 */ /* 0x0005e600081004ff */
[----:B------:R-:W-:Y:S04]  /*45e0*/  @UP2 UMOV UR25, UR4 ;  /* 0x0000000400192c82 */ /* 0x000fe80008000000 */
[----:B------:R-:W-:Y:S04]  /*45f0*/  @UP2 UMOV UR13, UR6 ;  /* 0x00000006000d2c82 */ /* 0x000fe80008000000 */
[----:B------:R-:W-:Y:S01]  /*4600*/  @UP2 UMOV UR7, UR5 ;  /* 0x0000000500072c82 */ /* 0x000fe20008000000 */
[----:B------:R-:W-:Y:S05]  /*4610*/  BRA.U !UP0, `(.L_x_78) ;  /* 0x0000000108c07547 */ /* 0x000fea000b800000 */
[----:B------:R-:W-:Y:S02]  /*4620*/  UIMAD.WIDE.U32 UR10, UR7, UR31, URZ ;  /* 0x0000001f070a72a5 */ /* 0x000fe4000f8e00ff */
[----:B------:R-:W-:Y:S02]  /*4630*/  UP2UR UR12, UPR, URZ, 0x4 ;  /* 0x00000004ff0c7883 */ /* 0x000fe40008000000 */
[----:B------:R-:W-:Y:S02]  /*4640*/  UISETP.NE.AND UP2, UPT, UR30, 0x1, UPT ;  /* 0x000000011e00788c */ /* 0x000fe4000bf45270 */
[----:B------:R-:W-:Y:S02]  /*4650*/  UIMAD.WIDE.U32 UR18, UR13, UR28, URZ ;  /* 0x0000001c0d1272a5 */ /* 0x000fe4000f8e00ff */
[----:B------:R-:W-:Y:S02]  /*4660*/  USEL UR4, UR32, UR34, !UP2 ;  /* 0x0000002220047287 */ /* 0x000fe4000d000000 */
[----:B------:R-:W-:Y:S02]  /*4670*/  UISETP.NE.AND UP0, UPT, UR16, 0x1, UPT ;  /* 0x000000011000788c */ /* 0x000fe4000bf05270 */
[----:B------:R-:W-:Y:S02]  /*4680*/  UP2UR UR24, UPR, URZ, 0x2 ;  /* 0x00000002ff187883 */ /* 0x000fe40008000000 */
[----:B------:R-:W-:Y:S02]  /*4690*/  UISETP.NE.AND UP1, UPT, UR42, 0x1, UPT ;  /* 0x000000012a00788c */ /* 0x000fe4000bf25270 */
[----:B-1----:R-:W-:Y:S02]  /*46a0*/  UIMAD.WIDE.U32 UR20, UR4, UR14, URZ ;  /* 0x0000000e041472a5 */ /* 0x002fe4000f8e00ff */
[----:B------:R-:W-:Y:S01]  /*46b0*/  USEL UR8, UR33, UR35, !UP0 ;  /* 0x0000002321087287 */ /* 0x000fe2000c000000 */
[----:B------:R-:W-:Y:S02]  /*46c0*/  UMOV UR5, UR11 ;  /* 0x0000000b00057c82 */ /* 0x000fe40008000000 */
[----:B------:R-:W-:Y:S02]  /*46d0*/  USHF.R.U32.HI UR6, URZ, UR38, UR5 ;  /* 0x00000026ff067299 */ /* 0x000fe40008011605 */
[----:B------:R-:W-:Y:S02]  /*46e0*/  UIMAD.WIDE.U32 UR22, UR8, UR14, URZ ;  /* 0x0000000e081672a5 */ /* 0x000fe4000f8e00ff */
[----:B------:R-:W-:Y:S02]  /*46f0*/  USEL UR6, UR7, UR6, !UP2 ;  /* 0x0000000607067287 */ /* 0x000fe4000d000000 */
[----:B------:R-:W-:Y:S02]  /*4700*/  UISETP.NE.AND UP2, UPT, UR12, URZ, UPT ;  /* 0x000000ff0c00728c */ /* 0x000fe4000bf45270 */
[----:B------:R-:W-:Y:S01]  /*4710*/  UIMAD.WIDE.U32 UR10, UR6, UR14, URZ ;  /* 0x0000000e060a72a5 */ /* 0x000fe2000f8e00ff */
[----:B------:R-:W-:Y:S02]  /*4720*/  UMOV UR5, UR19 ;  /* 0x0000001300057c82 */ /* 0x000fe40008000000 */
[----:B------:R-:W-:Y:S03]  /*4730*/  USHF.R.U32.HI UR9, URZ, UR29, UR5 ;  /* 0x0000001dff097299 */ /* 0x000fe60008011605 */
[----:B------:R-:W-:Y:S02]  /*4740*/  UMOV UR5, UR21 ;  /* 0x0000001500057c82 */ /* 0x000fe40008000000 */
[----:B------:R-:W-:Y:S03]  /*4750*/  @UP1 USHF.R.U32.HI UR4, URZ, UR15, UR5 ;  /* 0x0000000fff041299 */ /* 0x000fe60008011605 */
[----:B------:R-:W-:Y:S01]  /*4760*/  UMOV UR5, UR23 ;  /* 0x0000001700057c82 */ /* 0x000fe20008000000 */
[----:B------:R-:W-:Y:S02]  /*4770*/  UIMAD UR4, UR42, UR4, URZ ;  /* 0x000000042a0472a4 */ /* 0x000fe4000f8e02ff */
[----:B------:R-:W-:Y:S02]  /*4780*/  @UP1 USHF.R.U32.HI UR8, URZ, UR15, UR5 ;  /* 0x0000000fff081299 */ /* 0x000fe40008011605 */
[----:B------:R-:W-:Y:S02]  /*4790*/  USEL UR5, UR13, UR9, !UP0 ;  /* 0x000000090d057287 */ /* 0x000fe4000c000000 */
[----:B------:R-:W-:Y:S02]  /*47a0*/  UIMAD UR9, UR42, UR8, URZ ;  /* 0x000000082a0972a4 */ /* 0x000fe4000f8e02ff */
[----:B------:R-:W-:Y:S03]  /*47b0*/  UISETP.GE.AND UP0, UPT, UR6, UR4, UPT ;  /* 0x000000040600728c */ /* 0x000fe6000bf06270 */
[----:B------:R-:W-:Y:S01]  /*47c0*/  UMOV UR4, UR11 ;  /* 0x0000000b00047c82 */ /* 0x000fe20008000000 */
[----:B------:R-:W-:Y:S02]  /*47d0*/  UISETP.GE.OR UP0, UPT, UR5, UR9, UP0 ;  /* 0x000000090500728c */ /* 0x000fe40008706670 */
[----:B------:R-:W-:Y:S02]  /*47e0*/  USHF.R.U32.HI UR4, URZ, UR15, UR4 ;  /* 0x0000000fff047299 */ /* 0x000fe40008011604 */
[----:B------:R-:W-:Y:S02]  /*47f0*/  UIMAD.WIDE.U32 UR10, UR5, UR14, URZ ;  /* 0x0000000e050a72a5 */ /* 0x000fe4000f8e00ff */
[----:B------:R-:W-:Y:S04]  /*4800*/  USEL UR12, UR6, UR4, !UP1 ;  /* 0x00000004060c7287 */ /* 0x000fe8000c800000 */
[----:B------:R-:W-:Y:S01]  /*4810*/  UIADD3 UR9, UPT, UPT, -UR12, URZ, URZ ;  /* 0x000000ff0c097290 */ /* 0x000fe2000fffe1ff */
[----:B------:R-:W-:Y:S02]  /*4820*/  @!UP0 UMOV UR4, UR11 ;  /* 0x0000000b00048c82 */ /* 0x000fe40008000000 */
[----:B------:R-:W-:Y:S02]  /*4830*/  @!UP0 USHF.R.U32.HI UR4, URZ, UR15, UR4 ;  /* 0x0000000fff048299 */ /* 0x000fe40008011604 */
[----:B------:R-:W-:Y:S02]  /*4840*/  UIMAD UR9, UR42, UR9, UR6 ;  /* 0x000000092a0972a4 */ /* 0x000fe4000f8e0206 */
[----:B------:R-:W-:Y:S02]  /*4850*/  @!UP0 USEL UR4, UR5, UR4, !UP1 ;  /* 0x0000000405048287 */ /* 0x000fe4000c800000 */
[----:B------:R-:W-:Y:S02]  /*4860*/  UISETP.NE.AND UP1, UPT, UR24, URZ, UPT ;  /* 0x000000ff1800728c */ /* 0x000fe4000bf25270 */
[----:B------:R-:W-:Y:S02]  /*4870*/  @!UP0 UIMAD UR9, UR8, UR9, UR4 ;  /* 0x00000009080982a4 */ /* 0x000fe4000f8e0204 */
[----:B------:R-:W-:Y:S02]  /*4880*/  @!UP0 UIADD3 UR10, UPT, UPT, UR12, -UR4, URZ ;  /* 0x800000040c0a8290 */ /* 0x000fe4000fffe0ff */
[----:B------:R-:W-:Y:S02]  /*4890*/  UIADD3 UR4, UPT, UPT, -UR5, URZ, URZ ;  /* 0x000000ff05047290 */ /* 0x000fe4000fffe1ff */
[----:B------:R-:W-:Y:S02]  /*48a0*/  UIADD3 UR8, UPT, UPT, -UR6, URZ, URZ ;  /* 0x000000ff06087290 */ /* 0x000fe4000fffe1ff */
[----:B------:R-:W-:Y:S02]  /*48b0*/  @!UP0 UIMAD UR6, UR10, UR42, UR5 ;  /* 0x0000002a0a0682a4 */ /* 0x000fe4000f8e0205 */
[----:B------:R-:W-:Y:S02]  /*48c0*/  UIMAD UR13, UR16, UR4, UR13 ;  /* 0x00000004100d72a4 */ /* 0x000fe4000f8e020d */
[----:B------:R-:W-:Y:S01]  /*48d0*/  UIMAD UR7, UR30, UR8, UR7 ;  /* 0x000000081e0772a4 */ /* 0x000fe2000f8e0207 */
[----:B------:R-:W-:Y:S02]  /*48e0*/  @!UP0 UMOV UR5, UR9 ;  /* 0x0000000900058c82 */ /* 0x000fe40008000000 */
[----:B------:R-:W-:Y:S02]  /*48f0*/  UIMAD UR13, UR5, UR16, UR13 ;  /* 0x00000010050d72a4 */ /* 0x000fe4000f8e020d */
[----:B------:R-:W-:Y:S11]  /*4900*/  UIMAD UR7, UR6, UR30, UR7 ;  /* 0x0000001e060772a4 */ /* 0x000ff6000f8e0207 */
[----:B------:R-:W-:Y:S01]  /*4910*/  @!UPT UIADD3 URZ, UPT, UPT, URZ, URZ, URZ ;  /* 0x000000fffffff290 */ /* 0x000fe2000fffe0ff */
.L_x_78:
[----:B------:R-:W3:Y:S01]  /*4920*/  @!UP3 LDCU.128 UR20, c[0x0][0xb10] ;  /* 0x00016200ff14b7ac */ /* 0x000ee20008000c00 */
[----:B------:R-:W-:Y:S02]  /*4930*/  ISETP.NE.U32.AND P0, PT, RZ, UR26, PT ;  /* 0x0000001aff007c0c */ /* 0x000fe4000bf05070 */
[----:B------:R-:W-:Y:S02]  /*4940*/  SHF.L.U32 R2, R11, 0x1f, RZ ;  /* 0x0000001f0b027819 */ /* 0x000fe400000006ff */
[----:B------:R-:W-:Y:S01]  /*4950*/  ISETP.NE.AND.EX P0, PT, RZ, UR27, PT, P0 ;  /* 0x0000001bff007c0c */ /* 0x000fe2000bf05300 */
[----:B------:R-:W4:Y:S01]  /*4960*/  @!UP3 LDCU UR5, c[0x0][0xb0c] ;  /* 0x00016180ff05b7ac */ /* 0x000f220008000800 */
[----:B---3--:R-:W-:Y:S07]  /*4970*/  UIMAD.WIDE.U32 UR8, UR13, UR20, URZ ;  /* 0x000000140d0872a5 */ /* 0x008fee000f8e00ff */
[----:B------:R-:W-:Y:S01]  /*4980*/  @!UP3 UMOV UR4, UR9 ;  /* 0x000000090004bc82 */ /* 0x000fe20008000000 */
[----:B----4-:R-:W-:Y:S02]  /*4990*/  @!UP3 UISETP.NE.AND UP0, UPT, UR5, 0x1, UPT ;  /* 0x000000010500b88c */ /* 0x010fe4000bf05270 */
[----:B------:R-:W-:Y:S02]  /*49a0*/  @!UP3 USHF.R.U32.HI UR4, URZ, UR21, UR4 ;  /* 0x00000015ff04b299 */ /* 0x000fe40008011604 */
[----:B------:R-:W-:Y:S02]  /*49b0*/  UIMAD.WIDE.U32 UR8, UR7, UR23, URZ ;  /* 0x00000017070872a5 */ /* 0x000fe4000f8e00ff */
[----:B------:R-:W-:Y:S02]  /*49c0*/  @!UP3 USEL UR10, UR13, UR4, !UP0 ;  /* 0x000000040d0ab287 */ /* 0x000fe4000c000000 */
[----:B------:R-:W-:Y:S03]  /*49d0*/  @!UP3 UISETP.NE.AND UP0, UPT, UR22, 0x1, UPT ;  /* 0x000000011600b88c */ /* 0x000fe6000bf05270 */
[----:B------:R-:W-:Y:S02]  /*49e0*/  @!UP3 UMOV UR6, UR9 ;  /* 0x000000090006bc82 */ /* 0x000fe40008000000 */
[----:B------:R-:W3:Y:S02]  /*49f0*/  @!UP3 LDCU UR4, c[0x0][0xb20] ;  /* 0x00016400ff04b7ac */ /* 0x000ee40008000800 */
[----:B---3--:R-:W-:Y:S04]  /*4a00*/  @!UP3 USHF.R.U32.HI UR6, URZ, UR4, UR6 ;  /* 0x00000004ff06b299 */ /* 0x008fe80008011606 */
[----:B------:R-:W-:Y:S04]  /*4a10*/  @!UP3 USEL UR6, UR7, UR6, !UP0 ;  /* 0x000000060706b287 */ /* 0x000fe8000c000000 */
[----:B------:R-:W-:Y:S02]  /*4a20*/  @!UP3 UIADD3 UR4, UPT, UPT, -UR10, UR6, URZ ;  /* 0x000000060a04b290 */ /* 0x000fe4000fffe1ff */
[----:B------:R-:W-:Y:S02]  /*4a30*/  @!UP3 UIADD3 UR6, UPT, UPT, UR10, -UR6, URZ ;  /* 0x800000060a06b290 */ /* 0x000fe4000fffe0ff */
[----:B------:R-:W-:Y:S02]  /*4a40*/  @!UP3 UIMAD UR13, UR4, UR5, UR13 ;  /* 0x00000005040db2a4 */ /* 0x000fe4000f8e020d */
[----:B------:R-:W-:Y:S01]  /*4a50*/  @!UP3 UIMAD UR7, UR6, UR22, UR7 ;  /* 0x000000160607b2a4 */ /* 0x000fe2000f8e0207 */
[----:B------:R-:W-:Y:S11]  /*4a60*/  BRA.U UP4, `(.L_x_79) ;  /* 0x0000000104107547 */ /* 0x000ff6000b800000 */
[----:B------:R-:W-:Y:S04]  /*4a70*/  MOV R3, UR37 ;  /* 0x0000002500037c02 */ /* 0x000fe80008000f00 */
[----:B------:R-:W-:Y:S04]  /*4a80*/  SHF.L.U32 R3, R3, 0x1f, RZ ;  /* 0x0000001f03037819 */ /* 0x000fe800000006ff */
[----:B------:R-:W3:Y:S02]  /*4a90*/  SYNCS.PHASECHK.TRANS64.TRYWAIT P1, [UR17+0x78], R3 ;  /* 0x00007803ff0075a7 */ /* 0x000ee40008021111 */
[----:B---3--:R-:W-:Y:S05]  /*4aa0*/  @!P1 BRA `(.L_x_80) ;  /* 0x0000002800709947 */ /* 0x008fea0003800000 */
.L_x_79:
[----:B------:R-:W-:Y:S05]  /*4ab0*/  BRA.U !UP6, `(.L_x_81) ;  /* 0x000000010e387547 */ /* 0x000fea000b800000 */
[----:B------:R-:W-:Y:S01]  /*4ac0*/  UPLOP3.LUT UP1, UPT, UPT, UPT, UP5, 0x80, 0x8 ;  /* 0x000000000008789c */ /* 0x000fe20003f2f050 */
[----:B--2---:R-:W-:Y:S01]  /*4ad0*/  HFMA2 R0, -RZ, RZ, 0, 5.9604644775390625e-08 ;  /* 0x00000001ff007431 */ /* 0x004fe200000001ff */
[----:B------:R-:W2:Y:S01]  /*4ae0*/  LDCU.64 UR8, c[0x0][0x358] ;  /* 0x00006b00ff0877ac */ /* 0x000ea20008000a00 */
[----:B------:R-:W-:Y:S03]  /*4af0*/  IMAD.MOV.U32 R79, RZ, RZ, 0x1 ;  /* 0x00000001ff4f7424 */ /* 0x000fe600078e00ff */
[----:B------:R-:W-:Y:S05]  /*4b00*/  PLOP3.LUT P1, PT, PT, PT, UP1, 0x80, 0x8 ;  /* 0x000000000008781c */ /* 0x000fea0003f2f018 */
[----:B------:R-:W3:Y:S01]  /*4b10*/  @UP1 LDCU.64 UR4, c[0x0][0x888] ;  /* 0x00011100ff0417ac */ /* 0x000ee20008000a00 */
[----:B------:R-:W-:Y:S07]  /*4b20*/  @UP1 UIMAD UR6, UR36, UR26, URZ ;  /* 0x0000001a240612a4 */ /* 0x000fee000f8e02ff */
[----:B------:R-:W-:Y:S01]  /*4b30*/  @!P1 PRMT R79, R0, 0x7610, R79 ;  /* 0x00007610004f9816 */ /* 0x000fe2000000004f */
[----:B---3--:R-:W-:Y:S06]  /*4b40*/  @UP1 UIMAD.WIDE UR4, UR6, 0x4, UR4 ;  /* 0x00000004060418a5 */ /* 0x008fec000f8e0204 */
[----:B------:R-:W-:Y:S01]  /*4b50*/  IMAD.U32 R4, RZ, RZ, UR4 ;  /* 0x00000004ff047e24 */ /* 0x000fe2000f8e00ff */
[----:B------:R-:W-:Y:S04]  /*4b60*/  MOV R5, UR5 ;  /* 0x0000000500057c02 */ /* 0x000fe80008000f00 */
[----:B------:R-:W3:Y:S01]  /*4b70*/  @!UP1 LDCU UR4, c[0x0][0x880] ;  /* 0x00011000ff0497ac */ /* 0x000ee20008000800 */
[----:B--2--5:R4:W5:Y:S02]  /*4b80*/  @P1 LDG.E R39, desc[UR8][R4.64] ;  /* 0x0000000804271981 */ /* 0x024964000c1e1900 */
[----:B---34-:R-:W-:Y:S07]  /*4b90*/  @!P1 IMAD.U32 R39, RZ, RZ, UR4 ;  /* 0x00000004ff279e24 */ /* 0x018fee000f8e00ff */
.L_x_81:
[----:B-----5:R-:W-:Y:S01]  /*4ba0*/  @!P0 FSETP.EQ.AND P2, PT, R39, RZ, PT ;  /* 0x000000ff2700820b */ /* 0x020fe20003f42000 */
[----:B------:R-:W-:Y:S01]  /*4bb0*/  @!UPT UIADD3 URZ, UPT, UPT, URZ, URZ, URZ ;  /* 0x000000fffffff290 */ /* 0x000fe2000fffe0ff */
[----:B------:R-:W-:Y:S11]  /*4bc0*/  @!P0 BRA `(.L_x_82) ;  /* 0x0000000000148947 */ /* 0x000ff60003800000 */
[----:B------:R-:W-:Y:S02]  /*4bd0*/  LOP3.LUT P0, RZ, R79, 0xff, RZ, 0xc0, !PT ;  /* 0x000000ff4fff7812 */ /* 0x000fe4000780c0ff */
[----:B------:R-:W-:Y:S04]  /*4be0*/  PLOP3.LUT P2, PT, PT, PT, UP1, 0x80, 0x8 ;  /* 0x000000000008781c */ /* 0x000fe80003f4f018 */
[----:B------:R-:W-:Y:S07]  /*4bf0*/  PLOP3.LUT P2, PT, P2, PT, PT, 0x8, 0x80 ;  /* 0x000000000080781c */ /* 0x000fee000174e170 */
[----:B------:R-:W-:Y:S11]  /*4c00*/  @P0 FSETP.EQ.AND P2, PT, R39, RZ, PT ;  /* 0x000000ff2700020b */ /* 0x000ff60003f42000 */
[----:B------:R-:W-:Y:S02]  /*4c10*/  @!UPT UIADD3 URZ, UPT, UPT, URZ, URZ, URZ ;  /* 0x000000fffffff290 */ /* 0x000fe4000fffe0ff */
.L_x_82:
[----:B------:R-:W3:Y:S01]  /*4c20*/  SYNCS.PHASECHK.TRANS64.TRYWAIT P0, [UR17+0x68], R2 ;  /* 0x00006802ff0075a7 */ /* 0x000ee20008001111 */
[----:B------:R-:W-:Y:S02]  /*4c30*/  ELECT P1, URZ, PT ;  /* 0x0000000000ff782f */ /* 0x000fe40003820000 */
[----:B------:R-:W-:Y:S01]  /*4c40*/  IADD3 R10, PT, PT, R10, 0x1, RZ ;  /* 0x000000010a0a7810 */ /* 0x000fe20007ffe0ff */
[----:B---3--:R-:W-:Y:S10]  /*4c50*/  @!P0 BRA `(.L_x_83) ;  /* 0x00000028001c8947 */ /* 0x008ff40003800000 */
.L_x_138:
[----:B------:R-:W-:Y:S01]  /*4c60*/  PLOP3.LUT P1, PT, P2, P1, PT, 0xf2, 0x2f ;  /* 0x00000000002f781c */ /* 0x000fe20001723e72 */
[----:B------:R-:W-:Y:S01]  /*4c70*/  UMOV UR18, 0x0 ;  /* 0x0000000000127882 */ /* 0x000fe20000000000 */
[----:B------:R-:W-:Y:S01]  /*4c80*/  UMOV UR19, 0x10000000 ;  /* 0x1000000000137882 */ /* 0x000fe20000000000 */
[----:B------:R-:W-:Y:S01]  /*4c90*/  UMOV UR12, UR36 ;  /* 0x00000024000c7c82 */ /* 0x000fe20008000000 */
[----:B------:R-:W-:Y:S01]  /*4ca0*/  LOP3.LUT R11, R11, 0x1, RZ, 0x3c, !PT ;  /* 0x000000010b0b7812 */ /* 0x000fe200078e3cff */
[----:B------:R-:W-:Y:S01]  /*4cb0*/  UMOV UR36, UR25 ;  /* 0x0000001900247c82 */ /* 0x000fe20008000000 */
[----:B------:R-:W-:Y:S07]  /*4cc0*/  UPLOP3.LUT UP4, UPT, UPT, UPT, UPT, 0x80, 0x8 ;  /* 0x000000000008789c */ /* 0x000fee0003f8f070 */
[----:B--2---:R-:W-:Y:S01]  /*4cd0*/  @!P1 IADD3 R2, P0, PT, R12, 0x580, RZ ;  /* 0x000005800c029810 */ /* 0x004fe20007f1e0ff */
[----:B------:R-:W-:Y:S03]  /*4ce0*/  VOTEU.ALL UP0, P1 ;  /* 0x0000000000ff7886 */ /* 0x000fe60000800000 */
[----:B------:R-:W-:Y:S01]  /*4cf0*/  @!P1 R2UR UR5, R2 ;  /* 0x00000000020592ca */ /* 0x000fe200000e0000 */
[----:B------:R-:W-:Y:S01]  /*4d00*/  @!P1 IMAD.X R0, RZ, RZ, R13, P0 ;  /* 0x000000ffff009224 */ /* 0x000fe200000e060d */
[----:B------:R-:W-:Y:S01]  /*4d10*/  @!UP0 USHF.L.U32 UR10, UR45, 0x6, URZ ;  /* 0x000000062d0a8899 */ /* 0x000fe200080006ff */
[----:B------:R-:W-:Y:S01]  /*4d20*/  ISETP.NE.AND P0, PT, R10, 0x2, PT ;  /* 0x000000020a00780c */ /* 0x000fe20003f05270 */
[----:B------:R-:W-:Y:S02]  /*4d30*/  @!UP0 USHF.L.U32 UR11, UR46, 0x6, URZ ;  /* 0x000000062e0b8899 */ /* 0x000fe400080006ff */
[----:B------:R-:W-:Y:S01]  /*4d40*/  @!P1 R2UR UR4, R0 ;  /* 0x00000000000492ca */ /* 0x000fe200000e0000 */
[----:B------:R-:W-:Y:S01]  /*4d50*/  @!UP0 UIADD3 UR8, UPT, UPT, UR17, 0x200, URZ ;  /* 0x0000020011088890 */ /* 0x000fe2000fffe0ff */
[----:B------:R-:W-:Y:S01]  /*4d60*/  SEL R0, RZ, 0x1, P0 ;  /* 0x00000001ff007807 */ /* 0x000fe20000000000 */
[----:B------:R-:W-:Y:S01]  /*4d70*/  @!UP0 UIADD3 UR9, UPT, UPT, UR17, 0x60, URZ ;  /* 0x0000006011098890 */ /* 0x000fe2000fffe0ff */
[----:B------:R-:W-:Y:S01]  /*4d80*/  SEL R10, R10, RZ, P0 ;  /* 0x000000ff0a0a7207 */ /* 0x000fe20000000000 */
[----:B------:R-:W-:Y:S01]  /*4d90*/  VOTEU.ALL UP0, P1 ;  /* 0x0000000000ff7886 */ /* 0x000fe20000800000 */
[----:B------:R-:W-:Y:S01]  /*4da0*/  LOP3.LUT R9, R9, R0, RZ, 0x3c, !PT ;  /* 0x0000000009097212 */ /* 0x000fe200078e3cff */
[----:B------:R-:W-:Y:S01]  /*4db0*/  IMAD.U32 R2, RZ, RZ, UR5 ;  /* 0x00000005ff027e24 */ /* 0x000fe2000f8e00ff */
[----:B------:R-:W-:Y:S02]  /*4dc0*/  UIADD3 UR45, UPT, UPT, UR7, UR57, URZ ;  /* 0x00000039072d7290 */ /* 0x000fe4000fffe0ff */
[----:B------:R-:W-:Y:S03]  /*4dd0*/  UIADD3 UR46, UPT, UPT, UR13, UR60, URZ ;  /* 0x0000003c0d2e7290 */ /* 0x000fe6000fffe0ff */
[----:B------:R-:W-:Y:S01]  /*4de0*/  IMAD.U32 R3, RZ, RZ, UR4 ;  /* 0x00000004ff037e24 */ /* 0x000fe2000f8e00ff */
[----:B------:R-:W-:Y:S04]  /*4df0*/  @!P1 R2UR UR4, R2 ;  /* 0x00000000020492ca */ /* 0x000fe800000e0000 */
[----:B------:R-:W-:Y:S11]  /*4e00*/  @!P1 R2UR UR5, R3 ;  /* 0x00000000030592ca */ /* 0x000ff600000e0000 */
[----:B------:R-:W-:Y:S02]  /*4e10*/  @!UPT UIADD3 URZ, UPT, UPT, URZ, URZ, URZ ;  /* 0x000000fffffff290 */ /* 0x000fe4000fffe0ff */
[----:B------:R2:W-:Y:S01]  /*4e20*/  @!UP0 UTMALDG.3D [UR8], [UR4], desc[UR18] ;  /* 0x00001208040085b4 */ /* 0x0005e20008011000 */
[----:B------:R2:W-:Y:S01]  /*4e30*/  @!P1 SYNCS.ARRIVE.TRANS64.RED.A0TR RZ, [UR17+0x60], R8 ;  /* 0x00006008ffff99a7 */ /* 0x0005e20008300411 */
[----:B------:R-:W-:Y:S01]  /*4e40*/  SYNCS.ARRIVE.TRANS64.RED.A1T0 RZ, [UR52], RZ ;  /* 0x000000ffffff79a7 */ /* 0x000fe20008100434 */
[----:B------:R-:W-:Y:S05]  /*4e50*/  BRA.U UP2, `(.L_x_84) ;  /* 0xfffffff502747547 */ /* 0x000fea000b83ffff */
[----:B------:R-:W-:Y:S07]  /*4e60*/  MOV R0, UR17 ;  /* 0x0000001100007c02 */ /* 0x000fee0008000f00 */
.L_x_85:
[----:B---3--:R-:W-:-:S04]  /*4e70*/  SHF.L.U32 R2, R11, 0x1f, RZ ;  /* 0x0000001f0b027819 */ /* 0x008fc800000006ff */
[----:B------:R3:W4:Y:S03]  /*4e80*/  SYNCS.PHASECHK.TRANS64.TRYWAIT P0, [R0+URZ+0x68], R2 ;  /* 0x00006802000075a7 */ /* 0x00072600080011ff */
[----:B----4-:R-:W-:Y:S05]  /*4e90*/  @!P0 NANOSLEEP.SYNCS 0x989680 ;  /* 0x009896800000895d */ /* 0x010fea0003900000 */
[----:B------:R-:W4:Y:S02]  /*4ea0*/  @!P0 SYNCS.PHASECHK.TRANS64 P0, [R0+URZ+0x68], R2 ;  /* 0x00006802000085a7 */ /* 0x000f2400080010ff */
[----:B-12-4-:R-:W-:Y:S05]  /*4eb0*/  @P0 EXIT ;  /* 0x000000000000094d */ /* 0x016fea0003800000 */
[----:B------:R-:W-:Y:S05]  /*4ec0*/  BRA `(.L_x_85) ;  /* 0xfffffffc00e87947 */ /* 0x000fea000383ffff */
.L_x_76:
[----:B------:R-:W-:-:S06]  /*4ed0*/  UISETP.GE.AND UP0, UPT, UR18, 0x4, UPT ;  /* 0x000000041200788c */ /* 0x000fcc000bf06270 */
[----:B------:R-:W-:-:S13]  /*4ee0*/  PLOP3.LUT P0, PT, PT, PT, UP0, 0x80, 0x8 ;  /* 0x000000000008781c */ /* 0x000fda0003f0f008 */
[----:B-1----:R-:W-:Y:S05]  /*4ef0*/  @!P0 EXIT ;  /* 0x000000000000894d */ /* 0x002fea0003800000 */
[----:B------:R-:W-:Y:S01]  /*4f00*/  BAR.SYNC.DEFER_BLOCKING 0x6, 0xa0 ;  /* 0x0182800000007b1d */ /* 0x000fe20000010000 */
[C---:B------:R-:W-:Y:S02]  /*4f10*/  IMAD.SHL.U32 R7, R76.reuse, 0x40, RZ ;  /* 0x000000404c077824 */ /* 0x040fe400078e00ff */
[----:B------:R-:W-:Y:S02]  /*4f20*/  HFMA2 R81, -RZ, RZ, 0, 0 ;  /* 0x00000000ff517431 */ /* 0x000fe400000001ff */
[C---:B------:R-:W-:Y:S01]  /*4f30*/  IMAD.SHL.U32 R4, R76.reuse, 0x20, RZ ;  /* 0x000000204c047824 */ /* 0x040fe200078e00ff */
[----:B------:R-:W-:Y:S01]  /*4f40*/  CS2R R82, SRZ ;  /* 0x0000000000527805 */ /* 0x000fe2000001ff00 */
[----:B------:R-:W-:Y:S01]  /*4f50*/  IMAD.SHL.U32 R6, R76, 0x2, RZ ;  /* 0x000000024c067824 */ /* 0x000fe200078e00ff */
[----:B------:R-:W-:Y:S01]  /*4f60*/  UMOV UR44, 0x400 ;  /* 0x00000400002c7882 */ /* 0x000fe20000000000 */
[----:B------:R-:W-:Y:S01]  /*4f70*/  LOP3.LUT R5, R7, 0x180, RZ, 0xc0, !PT ;  /* 0x0000018007057812 */ /* 0x000fe200078ec0ff */
[----:B------:R-:W-:Y:S01]  /*4f80*/  ULEA UR44, UR52, UR44, 0x18 ;  /* 0x0000002c342c7291 */ /* 0x000fe2000f8ec0ff */
[----:B------:R-:W-:Y:S01]  /*4f90*/  LOP3.LUT R4, R4, 0xc00, RZ, 0xc0, !PT ;  /* 0x00000c0004047812 */ /* 0x000fe200078ec0ff */
[----:B------:R-:W1:Y:S01]  /*4fa0*/  LDC.64 R72, c[0x0][0x888] ;  /* 0x00022200ff487b82 */ /* 0x000e620000000a00 */
[----:B------:R-:W-:Y:S01]  /*4fb0*/  LOP3.LUT R6, R5, 0x20, R6, 0xf8, !PT ;  /* 0x0000002005067812 */ /* 0x000fe200078ef806 */
[----:B------:R-:W-:Y:S01]  /*4fc0*/  IMAD.SHL.U32 R5, R76, 0x8, RZ ;  /* 0x000000084c057824 */ /* 0x000fe200078e00ff */
[----:B------:R-:W-:Y:S01]  /*4fd0*/  LOP3.LUT R4, R4, 0x40, R7, 0xf8, !PT ;  /* 0x0000004004047812 */ /* 0x000fe200078ef807 */
[----:B------:R-:W-:Y:S01]  /*4fe0*/  IMAD.U32 R37, R76, 0x10000, RZ ;  /* 0x000100004c257824 */ /* 0x000fe200078e00ff */
[----:B------:R-:W-:Y:S01]  /*4ff0*/  UIADD3 UR4, UPT, UPT, UR44, 0x1200, URZ ;  /* 0x000012002c047890 */ /* 0x000fe2000fffe0ff */
[----:B------:R-:W-:Y:S01]  /*5000*/  IMAD.MOV.U32 R36, RZ, RZ, RZ ;  /* 0x000000ffff247224 */ /* 0x000fe200078e00ff */
[----:B------:R-:W-:Y:S01]  /*5010*/  LOP3.LUT R5, R6, 0x30, R5, 0x78, !PT ;  /* 0x0000003006057812 */ /* 0x000fe200078e7805 */
[----:B------:R-:W2:Y:S01]  /*5020*/  LDC.64 R74, c[0x0][0x890] ;  /* 0x00022400ff4a7b82 */ /* 0x000ea20000000a00 */
[----:B------:R-:W-:Y:S01]  /*5030*/  LOP3.LUT R4, R4, 0x200, R7, 0xf8, !PT ;  /* 0x0000020004047812 */ /* 0x000fe200078ef807 */
[----:B------:R-:W-:Y:S01]  /*5040*/  IMAD.MOV.U32 R84, RZ, RZ, RZ ;  /* 0x000000ffff547224 */ /* 0x000fe200078e00ff */
[----:B------:R-:W-:Y:S01]  /*5050*/  LOP3.LUT R37, R37, 0x600000, RZ, 0xc0, !PT ;  /* 0x0060000025257812 */ /* 0x000fe200078ec0ff */
[----:B------:R-:W-:Y:S01]  /*5060*/  IMAD.U32 R85, RZ, RZ, UR4 ;  /* 0x00000004ff557e24 */ /* 0x000fe2000f8e00ff */
[----:B------:R-:W-:Y:S01]  /*5070*/  LOP3.LUT R78, R4, R5, RZ, 0xfc, !PT ;  /* 0x00000005044e7212 */ /* 0x000fe200078efcff */
[----:B------:R-:W3:Y:S01]  /*5080*/  LDS R0, [UR44+0x130] ;  /* 0x0001302cff007984 */ /* 0x000ee20008000800 */
[----:B------:R-:W-:Y:S01]  /*5090*/  IMAD.SHL.U32 R4, R76, 0x10, RZ ;  /* 0x000000104c047824 */ /* 0x000fe200078e00ff */
[----:B------:R-:W4:Y:S01]  /*50a0*/  LDC.64 R70, c[0x0][0x8b0] ;  /* 0x00022c00ff467b82 */ /* 0x000f220000000a00 */
[----:B------:R-:W-:Y:S01]  /*50b0*/  IADD3 R77, PT, PT, R78, UR44, RZ ;  /* 0x0000002c4e4d7c10 */ /* 0x000fe2000fffe0ff */
[----:B------:R-:W1:Y:S02]  /*50c0*/  LDCU UR54, c[0x0][0x370] ;  /* 0x00006e00ff3677ac */ /* 0x000e640008000800 */
[----:B------:R-:W-:Y:S01]  /*50d0*/  LOP3.LUT R4, R4, 0x20, RZ, 0xc0, !PT ;  /* 0x0000002004047812 */ /* 0x000fe200078ec0ff */
[----:B------:R-:W1:Y:S03]  /*50e0*/  LDCU.64 UR62, c[0x0][0x348] ;  /* 0x00006900ff3e77ac */ /* 0x000e660008000a00 */
[----:B------:R-:W1:Y:S01]  /*50f0*/  LDC.64 R68, c[0x0][0x8a8] ;  /* 0x00022a00ff447b82 */ /* 0x000e620000000a00 */
[----:B------:R-:W-:Y:S01]  /*5100*/  IADD3 R77, PT, PT, -R4, 0x200, R77 ;  /* 0x00000200044d7810 */ /* 0x000fe20007ffe14d */
[----:B------:R-:W1:Y:S01]  /*5110*/  LDCU UR43, c[0x0][0xb0c] ;  /* 0x00016180ff2b77ac */ /* 0x000e620008000800 */
[----:B------:R-:W1:Y:S01]  /*5120*/  LDCU UR39, c[0x0][0xb30] ;  /* 0x00016600ff2777ac */ /* 0x000e620008000800 */
[----:B------:R-:W1:Y:S01]  /*5130*/  LDCU.64 UR58, c[0x0][0x888] ;  /* 0x00011100ff3a77ac */ /* 0x000e620008000a00 */
[----:B------:R-:W1:Y:S01]  /*5140*/  LDCU.64 UR40, c[0x0][0xb28] ;  /* 0x00016500ff2877ac */ /* 0x000e620008000a00 */
[----:B------:R-:W1:Y:S01]  /*5150*/  LDCU.128 UR48, c[0x0][0xb10] ;  /* 0x00016200ff3077ac */ /* 0x000e620008000c00 */
[----:B------:R-:W1:Y:S01]  /*5160*/  LDCU UR53, c[0x0][0x374] ;  /* 0x00006e80ff3577ac */ /* 0x000e620008000800 */
[----:B------:R-:W-:Y:S01]  /*5170*/  UIADD3 UR56, UPT, UPT, UR44, 0x200, URZ ;  /* 0x000002002c387890 */ /* 0x000fe2000fffe0ff */
[----:B---3--:R-:W-:-:S11]  /*5180*/  IMAD.IADD R37, R0, 0x1, R37 ;  /* 0x0000000100257824 */ /* 0x008fd600078e0225 */
.L_x_103:
[----:B------:R-:W-:Y:S02]  /*5190*/  LEA R3, R81, UR44, 0x3 ;  /* 0x0000002c51037c11 */ /* 0x000fe4000f8e18ff */
[----:B------:R-:W-:Y:S02]  /*51a0*/  SHF.L.U32 R0, R83, 0x1f, RZ ;  /* 0x0000001f53007819 */ /* 0x000fe400000006ff */
[----:B-1----:R-:W-:Y:S02]  /*51b0*/  LEA R4, R81, UR44, 0x4 ;  /* 0x0000002c51047c11 */ /* 0x002fe4000f8e20ff */
[----:B------:R-:W3:Y:S02]  /*51c0*/  SYNCS.PHASECHK.TRANS64.TRYWAIT P0, [R3+URZ+0x80], R0 ;  /* 0x00008000030075a7 */ /* 0x000ee400080011ff */
[----:B--23--:R-:W-:Y:S05]  /*51d0*/  @!P0 BRA `(.L_x_86) ;  /* 0x0000002000d48947 */ /* 0x00cfea0003800000 */
.L_x_139:
[----:B------:R-:W1:Y:S01]  /*51e0*/  LDS.128 R4, [R4+0x110] ;  /* 0x0001100004047984 */ /* 0x000e620000000c00 */
[----:B------:R-:W-:Y:S01]  /*51f0*/  UISETP.GE.AND UP0, UPT, UR42, 0x1, UPT ;  /* 0x000000012a00788c */ /* 0x000fe2000bf06270 */
[----:B------:R-:W-:Y:S01]  /*5200*/  @!PT LDS RZ, [RZ] ;  /* 0x00000000fffff984 */ /* 0x000fe20000000800 */
[----:B------:R-:W-:Y:S01]  /*5210*/  @!PT LDS RZ, [RZ] ;  /* 0x00000000fffff984 */ /* 0x000fe20000000800 */
[----:B------:R-:W-:Y:S01]  /*5220*/  @!PT LDS RZ, [RZ] ;  /* 0x00000000fffff984 */ /* 0x000fe20000000800 */
[----:B------:R-:W-:Y:S01]  /*5230*/  @!PT LDS RZ, [RZ] ;  /* 0x00000000fffff984 */ /* 0x000fe20000000800 */
[----:B------:R2:W-:Y:S06]  /*5240*/  MEMBAR.ALL.CTA ;  /* 0x0000000000007992 */ /* 0x0005ec0000008000 */
[----:B--2---:R-:W2:Y:S01]  /*5250*/  FENCE.VIEW.ASYNC.S ;  /* 0x00000000000073c6 */ /* 0x004ea20000000000 */
[----:B-1----:R-:W-:Y:S11]  /*5260*/  LOP3.LUT P0, RZ, R6, 0x1, RZ, 0xc0, !PT ;  /* 0x0000000106ff7812 */ /* 0x002ff6000780c0ff */
[----:B------:R-:W-:Y:S02]  /*5270*/  @!UPT UIADD3 URZ, UPT, UPT, URZ, URZ, URZ ;  /* 0x000000fffffff290 */ /* 0x000fe4000fffe0ff */
[----:B--2---:R-:W-:Y:S01]  /*5280*/  VOTEU.ANY UP1, P0 ;  /* 0x0000000000ff7886 */ /* 0x004fe20000020100 */
[----:B------:R-:W-:Y:S01]  /*5290*/  PLOP3.LUT P0, PT, PT, PT, UP1, 0x80, 0x8 ;  /* 0x000000000008781c */ /* 0x000fe20003f0f018 */
[----:B------:R-:W-:Y:S11]  /*52a0*/  UP2UR UR47, UPR, URZ, 0x2 ;  /* 0x00000002ff2f7883 */ /* 0x000ff60008000000 */
[----:B------:R-:W-:Y:S01]  /*52b0*/  @!UPT UIADD3 URZ, UPT, UPT, URZ, URZ, URZ ;  /* 0x000000fffffff290 */ /* 0x000fe2000fffe0ff */
[----:B---3--:R-:W-:Y:S02]  /*52c0*/  @P0 SHF.R.U32.HI R0, RZ, 0x10, R5 ;  /* 0x00000010ff000819 */ /* 0x008fe40000011605 */
        /* <DEDUP_REMOVED lines=12> */
[----:B------:R-:W2:Y:S01]  /*5390*/  LDCU UR12, c[0x0][0xb20] ;  /* 0x00016400ff0c77ac */ /* 0x000ea20008000800 */
[----:B------:R-:W-:Y:S02]  /*53a0*/  UIMAD.WIDE.U32 UR4, UR53, UR51, URZ ;  /* 0x00000033350472a5 */ /* 0x000fe4000f8e00ff */
[----:B------:R-:W-:Y:S02]  /*53b0*/  UIMAD.WIDE.U32 UR6, UR54, UR48, URZ ;  /* 0x00000030360672a5 */ /* 0x000fe4000f8e00ff */
[----:B------:R-:W-:Y:S02]  /*53c0*/  UISETP.NE.AND UP0, UPT, UR50, 0x1, UPT ;  /* 0x000000013200788c */ /* 0x000fe4000bf05270 */
[----:B------:R-:W-:Y:S02]  /*53d0*/  UIMAD.WIDE.U32 UR8, UR37, UR51, URZ ;  /* 0x00000033250872a5 */ /* 0x000fe4000f8e00ff */
[----:B------:R-:W-:Y:S02]  /*53e0*/  UIMAD.WIDE.U32 UR10, UR38, UR48, URZ ;  /* 0x00000030260a72a5 */ /* 0x000fe4000f8e00ff */
[----:B------:R-:W-:Y:S02]  /*53f0*/  UISETP.NE.AND UP1, UPT, UR43, 0x1, UPT ;  /* 0x000000012b00788c */ /* 0x000fe4000bf25270 */
[----:B------:R-:W-:Y:S01]  /*5400*/  UISETP.NE.AND UP2, UPT, UR42, 0x1, UPT ;  /* 0x000000012a00788c */ /* 0x000fe2000bf45270 */
[----:B------:R-:W-:Y:S02]  /*5410*/  UMOV UR4, UR5 ;  /* 0x0000000500047c82 */ /* 0x000fe40008000000 */
[----:B--2---:R-:W-:Y:S03]  /*5420*/  USHF.R.U32.HI UR5, URZ, UR12, UR4 ;  /* 0x0000000cff057299 */ /* 0x004fe60008011604 */
[----:B------:R-:W-:Y:S02]  /*5430*/  UMOV UR4, UR7 ;  /* 0x0000000700047c82 */ /* 0x000fe40008000000 */
[----:B------:R-:W-:Y:S02]  /*5440*/  USHF.R.U32.HI UR7, URZ, UR49, UR4 ;  /* 0x00000031ff077299 */ /* 0x000fe40008011604 */
[----:B------:R-:W-:Y:S02]  /*5450*/  USEL UR4, UR53, UR5, !UP0 ;  /* 0x0000000535047287 */ /* 0x000fe4000c000000 */
[----:B------:R-:W-:Y:S01]  /*5460*/  USEL UR7, UR54, UR7, !UP1 ;  /* 0x0000000736077287 */ /* 0x000fe2000c800000 */
[----:B------:R-:W-:Y:S01]  /*5470*/  UMOV UR5, UR9 ;  /* 0x0000000900057c82 */ /* 0x000fe20008000000 */
[----:B------:R-:W-:Y:S02]  /*5480*/  UIMAD.WIDE.U32 UR8, UR4, UR40, URZ ;  /* 0x00000028040872a5 */ /* 0x000fe4000f8e00ff */
[----:B------:R-:W-:Y:S03]  /*5490*/  USHF.R.U32.HI UR6, URZ, UR12, UR5 ;  /* 0x0000000cff067299 */ /* 0x000fe60008011605 */
[----:B------:R-:W-:Y:S01]  /*54a0*/  UMOV UR5, UR11 ;  /* 0x0000000b00057c82 */ /* 0x000fe20008000000 */
[----:B------:R-:W-:Y:S02]  /*54b0*/  UIMAD.WIDE.U32 UR10, UR7, UR40, URZ ;  /* 0x00000028070a72a5 */ /* 0x000fe4000f8e00ff */
[----:B------:R-:W-:Y:S02]  /*54c0*/  USHF.R.U32.HI UR12, URZ, UR49, UR5 ;  /* 0x00000031ff0c7299 */ /* 0x000fe40008011605 */
[----:B------:R-:W-:Y:S01]  /*54d0*/  USEL UR6, UR37, UR6, !UP0 ;  /* 0x0000000625067287 */ /* 0x000fe2000c000000 */
[----:B------:R-:W-:Y:S02]  /*54e0*/  UMOV UR5, UR9 ;  /* 0x0000000900057c82 */ /* 0x000fe40008000000 */
[----:B------:R-:W-:Y:S01]  /*54f0*/  UMOV UR10, UR11 ;  /* 0x0000000b000a7c82 */ /* 0x000fe20008000000 */
[----:B------:R-:W-:Y:S02]  /*5500*/  @UP2 USHF.R.U32.HI UR4, URZ, UR41, UR5 ;  /* 0x00000029ff042299 */ /* 0x000fe40008011605 */
[----:B------:R-:W-:Y:S02]  /*5510*/  @UP2 USHF.R.U32.HI UR7, URZ, UR41, UR10 ;  /* 0x00000029ff072299 */ /* 0x000fe4000801160a */
[----:B------:R-:W-:Y:S02]  /*5520*/  UIMAD UR4, UR42, UR4, URZ ;  /* 0x000000042a0472a4 */ /* 0x000fe4000f8e02ff */
[----:B------:R-:W-:Y:S02]  /*5530*/  UIMAD.WIDE.U32 UR10, UR6, UR40, URZ ;  /* 0x00000028060a72a5 */ /* 0x000fe4000f8e00ff */
[----:B------:R-:W-:Y:S02]  /*5540*/  USEL UR5, UR38, UR12, !UP1 ;  /* 0x0000000c26057287 */ /* 0x000fe4000c800000 */
[----:B------:R-:W-:Y:S02]  /*5550*/  UIMAD UR8, UR42, UR7, URZ ;  /* 0x000000072a0872a4 */ /* 0x000fe4000f8e02ff */
[----:B------:R-:W-:Y:S03]  /*5560*/  UISETP.GE.AND UP0, UPT, UR6, UR4, UPT ;  /* 0x000000040600728c */ /* 0x000fe6000bf06270 */
[----:B------:R-:W-:Y:S01]  /*5570*/  UMOV UR4, UR11 ;  /* 0x0000000b00047c82 */ /* 0x000fe20008000000 */
[----:B------:R-:W-:Y:S02]  /*5580*/  UISETP.GE.OR UP0, UPT, UR5, UR8, UP0 ;  /* 0x000000080500728c */ /* 0x000fe40008706670 */
[----:B------:R-:W-:Y:S02]  /*5590*/  USHF.R.U32.HI UR4, URZ, UR41, UR4 ;  /* 0x00000029ff047299 */ /* 0x000fe40008011604 */
[----:B------:R-:W-:Y:S02]  /*55a0*/  UIMAD.WIDE.U32 UR8, UR5, UR40, URZ ;  /* 0x00000028050872a5 */ /* 0x000fe4000f8e00ff */
[----:B------:R-:W-:Y:S02]  /*55b0*/  USEL UR11, UR6, UR4, !UP2 ;  /* 0x00000004060b7287 */ /* 0x000fe4000d000000 */
[----:B------:R-:W-:Y:S02]  /*55c0*/  UIADD3 UR8, UPT, UPT, -UR5, URZ, URZ ;  /* 0x000000ff05087290 */ /* 0x000fe4000fffe1ff */
[----:B------:R-:W-:Y:S01]  /*55d0*/  UIADD3 UR10, UPT, UPT, -UR11, URZ, URZ ;  /* 0x000000ff0b0a7290 */ /* 0x000fe2000fffe1ff */
[----:B------:R-:W-:Y:S01]  /*55e0*/  @!UP0 UMOV UR4, UR9 ;  /* 0x0000000900048c82 */ /* 0x000fe20008000000 */
[----:B------:R-:W-:Y:S02]  /*55f0*/  UIADD3 UR9, UPT, UPT, -UR6, URZ, URZ ;  /* 0x000000ff06097290 */ /* 0x000fe4000fffe1ff */
[----:B------:R-:W-:Y:S02]  /*5600*/  @!UP0 USHF.R.U32.HI UR4, URZ, UR41, UR4 ;  /* 0x00000029ff048299 */ /* 0x000fe40008011604 */
[----:B------:R-:W-:Y:S02]  /*5610*/  UIMAD UR10, UR42, UR10, UR6 ;  /* 0x0000000a2a0a72a4 */ /* 0x000fe4000f8e0206 */
[----:B------:R-:W-:Y:S04]  /*5620*/  @!UP0 USEL UR4, UR5, UR4, !UP2 ;  /* 0x0000000405048287 */ /* 0x000fe8000d000000 */
[----:B------:R-:W-:Y:S02]  /*5630*/  @!UP0 UIMAD UR10, UR7, UR10, UR4 ;  /* 0x0000000a070a82a4 */ /* 0x000fe4000f8e0204 */
[----:B------:R-:W-:Y:S02]  /*5640*/  @!UP0 UIADD3 UR11, UPT, UPT, UR11, -UR4, URZ ;  /* 0x800000040b0b8290 */ /* 0x000fe4000fffe0ff */
[----:B------:R-:W-:Y:S02]  /*5650*/  UIMAD UR7, UR43, UR8, UR38 ;  /* 0x000000082b0772a4 */ /* 0x000fe4000f8e0226 */
[----:B------:R-:W-:Y:S02]  /*5660*/  @!UP0 UIMAD UR6, UR11, UR42, UR5 ;  /* 0x0000002a0b0682a4 */ /* 0x000fe4000f8e0205 */
[----:B------:R-:W-:Y:S01]  /*5670*/  UIMAD UR4, UR50, UR9, UR37 ;  /* 0x00000009320472a4 */ /* 0x000fe2000f8e0225 */
[----:B------:R-:W-:Y:S02]  /*5680*/  @!UP0 UMOV UR5, UR10 ;  /* 0x0000000a00058c82 */ /* 0x000fe40008000000 */
[----:B------:R-:W-:Y:S02]  /*5690*/  UIMAD UR38, UR5, UR43, UR7 ;  /* 0x0000002b052672a4 */ /* 0x000fe4000f8e0207 */
[----:B------:R-:W-:Y:S11]  /*56a0*/  UIMAD UR37, UR6, UR50, UR4 ;  /* 0x00000032062572a4 */ /* 0x000ff6000f8e0204 */
[----:B------:R-:W-:Y:S01]  /*56b0*/  @!UPT UIADD3 URZ, UPT, UPT, URZ, URZ, URZ ;  /* 0x000000fffffff290 */ /* 0x000fe2000fffe0ff */
.L_x_87:
[----:B------:R-:W-:Y:S01]  /*56c0*/  UISETP.NE.AND UP0, UPT, UR39, 0x1, UPT ;  /* 0x000000012700788c */ /* 0x000fe2000bf05270 */
[----:B------:R-:W-:Y:S10]  /*56d0*/  IADD3 R81, PT, PT, R81, 0x1, RZ ;  /* 0x0000000151517810 */ /* 0x000ff40007ffe0ff */
[----:B------:R-:W2:Y:S01]  /*56e0*/  @!UP0 LDCU.128 UR12, c[0x0][0xb10] ;  /* 0x00016200ff0c87ac */ /* 0x000ea20008000c00 */
[----:B------:R-:W3:Y:S01]  /*56f0*/  @!UP0 LDCU UR5, c[0x0][0xb0c] ;  /* 0x00016180ff0587ac */ /* 0x000ee20008000800 */
[----:B------:R-:W4:Y:S01]  /*5700*/  @!UP0 LDCU UR10, c[0x0][0xb20] ;  /* 0x00016400ff0a87ac */ /* 0x000f220008000800 */
[----:B--2---:R-:W-:Y:S02]  /*5710*/  UIMAD.WIDE.U32 UR8, UR38, UR12, URZ ;  /* 0x0000000c260872a5 */ /* 0x004fe4000f8e00ff */
[----:B------:R-:W-:Y:S02]  /*5720*/  UIMAD.WIDE.U32 UR6, UR37, UR15, URZ ;  /* 0x0000000f250672a5 */ /* 0x000fe4000f8e00ff */
[----:B------:R-:W-:Y:S03]  /*5730*/  @!UP0 UISETP.NE.AND UP1, UPT, UR14, 0x1, UPT ;  /* 0x000000010e00888c */ /* 0x000fe6000bf25270 */
[----:B------:R-:W-:Y:S01]  /*5740*/  @!UP0 UMOV UR4, UR9 ;  /* 0x0000000900048c82 */ /* 0x000fe20008000000 */
[----:B---3--:R-:W-:Y:S02]  /*5750*/  @!UP0 UISETP.NE.AND UP2, UPT, UR5, 0x1, UPT ;  /* 0x000000010500888c */ /* 0x008fe4000bf45270 */
[----:B------:R-:W-:Y:S01]  /*5760*/  @!UP0 USHF.R.U32.HI UR4, URZ, UR13, UR4 ;  /* 0x0000000dff048299 */ /* 0x000fe20008011604 */
[----:B------:R-:W-:Y:S02]  /*5770*/  @!UP0 UMOV UR6, UR7 ;  /* 0x0000000700068c82 */ /* 0x000fe40008000000 */
[----:B----4-:R-:W-:Y:S02]  /*5780*/  @!UP0 USHF.R.U32.HI UR6, URZ, UR10, UR6 ;  /* 0x0000000aff068299 */ /* 0x010fe40008011606 */
[----:B------:R-:W-:Y:S02]  /*5790*/  @!UP0 USEL UR7, UR38, UR4, !UP2 ;  /* 0x0000000426078287 */ /* 0x000fe4000d000000 */
[----:B------:R-:W-:Y:S04]  /*57a0*/  @!UP0 USEL UR6, UR37, UR6, !UP1 ;  /* 0x0000000625068287 */ /* 0x000fe8000c800000 */
[----:B------:R-:W-:Y:S02]  /*57b0*/  @!UP0 UIADD3 UR4, UPT, UPT, -UR7, UR6, URZ ;  /* 0x0000000607048290 */ /* 0x000fe4000fffe1ff */
[----:B------:R-:W-:Y:S02]  /*57c0*/  @!UP0 UIADD3 UR6, UPT, UPT, UR7, -UR6, URZ ;  /* 0x8000000607068290 */ /* 0x000fe4000fffe0ff */
[----:B------:R-:W-:Y:S02]  /*57d0*/  @!UP0 UIMAD UR38, UR4, UR5, UR38 ;  /* 0x00000005042682a4 */ /* 0x000fe4000f8e0226 */
[----:B------:R-:W-:Y:S02]  /*57e0*/  @!UP0 UIMAD UR37, UR6, UR14, UR37 ;  /* 0x0000000e062582a4 */ /* 0x000fe4000f8e0225 */
[----:B------:R-:W-:Y:S09]  /*57f0*/  ULOP3.LUT UP0, URZ, UR56, 0x1b0, URZ, 0xc0, !UPT ;  /* 0x000001b038ff7892 */ /* 0x000ff2000f80c0ff */
[----:B------:R-:W-:Y:S05]  /*5800*/  BRA.U !UP0, `(.L_x_88) ;  /* 0x0000000108407547 */ /* 0x000fea000b800000 */
[----:B------:R-:W2:Y:S01]  /*5810*/  LDCU.64 UR8, c[0x4][0x80] ;  /* 0x01001000ff0877ac */ /* 0x000ea20008000a00 */
[----:B------:R-:W-:Y:S01]  /*5820*/  MOV R3, 0x0 ;  /* 0x0000000000037802 */ /* 0x000fe20000000f00 */
[----:B------:R-:W-:Y:S02]  /*5830*/  HFMA2 R12, -RZ, RZ, 0, 5.9604644775390625e-08 ;  /* 0x00000001ff0c7431 */ /* 0x000fe400000001ff */
[----:B------:R-:W-:Y:S02]  /*5840*/  IMAD.MOV.U32 R8, RZ, RZ, 0x70 ;  /* 0x00000070ff087424 */ /* 0x000fe400078e00ff */
[----:B------:R-:W-:Y:S01]  /*5850*/  IMAD.MOV.U32 R13, RZ, RZ, RZ ;  /* 0x000000ffff0d7224 */ /* 0x000fe200078e00ff */
[----:B------:R-:W3:Y:S01]  /*5860*/  LDCU.64 UR6, c[0x4][0x88] ;  /* 0x01001100ff0677ac */ /* 0x000ee20008000a00 */
[----:B------:R-:W4:Y:S01]  /*5870*/  LDC.64 R2, c[0x4][R3] ;  /* 0x0100000003027b82 */ /* 0x000f220000000a00 */
[----:B------:R-:W1:Y:S01]  /*5880*/  LDCU.64 UR4, c[0x4][0x8] ;  /* 0x01000100ff0477ac */ /* 0x000e620008000a00 */
[----:B--2---:R-:W-:Y:S01]  /*5890*/  MOV R5, UR9 ;  /* 0x0000000900057c02 */ /* 0x004fe20008000f00 */
[----:B------:R-:W-:Y:S01]  /*58a0*/  IMAD.U32 R4, RZ, RZ, UR8 ;  /* 0x00000008ff047e24 */ /* 0x000fe2000f8e00ff */
[----:B---3--:R-:W-:Y:S01]  /*58b0*/  MOV R7, UR7 ;  /* 0x0000000700077c02 */ /* 0x008fe20008000f00 */
[----:B------:R-:W-:Y:S01]  /*58c0*/  IMAD.U32 R6, RZ, RZ, UR6 ;  /* 0x00000006ff067e24 */ /* 0x000fe2000f8e00ff */
[----:B-1----:R-:W-:Y:S01]  /*58d0*/  MOV R11, UR5 ;  /* 0x00000005000b7c02 */ /* 0x002fe20008000f00 */
[----:B------:R-:W-:Y:S02]  /*58e0*/  IMAD.U32 R10, RZ, RZ, UR4 ;  /* 0x00000004ff0a7e24 */ /* 0x000fe4000f8e00ff */
[----:B------:R-:W-:Y:S07]  /*58f0*/  LEPC R20, `(.L_x_88) ;  /* 0x000000001014794e */ /* 0x000fee0000000000 */
[----:B----45:R-:W-:Y:S05]  /*5900*/  CALL.ABS.NOINC R2 ;  /* 0x0000000002007343 */ /* 0x030fea0003c00000 */
.L_x_88:
[----:B------:R-:W-:Y:S01]  /*5910*/  LOP3.LUT P0, RZ, R85, 0x1b0, RZ, 0xc0, !PT ;  /* 0x000001b055ff7812 */ /* 0x000fe2000780c0ff */
[----:B------:R-:W-:Y:S11]  /*5920*/  BSSY.RECONVERGENT B6, `(.L_x_89) ;  /* 0x0000013000067945 */ /* 0x000ff60003800200 */
[----:B------:R-:W-:Y:S01]  /*5930*/  @!UPT UIADD3 URZ, UPT, UPT, URZ, URZ, URZ ;  /* 0x000000fffffff290 */ /* 0x000fe2000fffe0ff */
[----:B------:R-:W-:Y:S05]  /*5940*/  @!P0 BRA `(.L_x_90) ;  /* 0x0000000000408947 */ /* 0x000fea0003800000 */
        /* <DEDUP_REMOVED lines=16> */
.L_x_90:
[----:B------:R-:W-:Y:S05]  /*5a50*/  BSYNC.RECONVERGENT B6 ;  /* 0x0000000000067941 */ /* 0x000fea0003800200 */
.L_x_89:
[----:B------:R-:W-:Y:S01]  /*5a60*/  ISETP.NE.U32.AND P3, PT, R74, RZ, PT ;  /* 0x000000ff4a00720c */ /* 0x000fe20003f65070 */
[----:B------:R-:W-:Y:S01]  /*5a70*/  UISETP.NE.AND UP1, UPT, UR61, URZ, UPT ;  /* 0x000000ff3d00728c */ /* 0x000fe2000bf25270 */
[----:B------:R-:W-:Y:S02]  /*5a80*/  ISETP.NE.U32.AND P4, PT, R70, RZ, PT ;  /* 0x000000ff4600720c */ /* 0x000fe40003f85070 */
[----:B------:R-:W-:Y:S02]  /*5a90*/  ISETP.NE.AND.EX P3, PT, R75, RZ, PT, P3 ;  /* 0x000000ff4b00720c */ /* 0x000fe40003f65330 */
[----:B------:R-:W-:Y:S02]  /*5aa0*/  PLOP3.LUT P1, PT, PT, PT, PT, 0x8, 0x80 ;  /* 0x000000000080781c */ /* 0x000fe40003f2e170 */
[----:B------:R-:W-:Y:S02]  /*5ab0*/  PLOP3.LUT P0, PT, PT, PT, UP1, 0x80, 0x8 ;  /* 0x000000000008781c */ /* 0x000fe40003f0f018 */
[----:B------:R-:W-:Y:S02]  /*5ac0*/  ISETP.NE.AND.EX P4, PT, R71, RZ, PT, P4 ;  /* 0x000000ff4700720c */ /* 0x000fe40003f85340 */
[----:B------:R-:W2:Y:S09]  /*5ad0*/  @UP1 LDCU.64 UR4, c[0x0][0x888] ;  /* 0x00011100ff0417ac */ /* 0x000eb20008000a00 */
[----:B------:R-:W-:Y:S01]  /*5ae0*/  @P0 PLOP3.LUT P1, PT, P3, PT, PT, 0x80, 0x8 ;  /* 0x000000000008081c */ /* 0x000fe20001f2f070 */
[----:B--2---:R-:W-:Y:S04]  /*5af0*/  @UP1 UISETP.NE.U32.AND UP0, UPT, UR4, URZ, UPT ;  /* 0x000000ff0400128c */ /* 0x004fe8000bf05070 */
[----:B------:R-:W-:Y:S04]  /*5b00*/  @UP1 UISETP.NE.AND.EX UP0, UPT, UR5, URZ, UPT, UP0 ;  /* 0x000000ff0500128c */ /* 0x000fe8000bf05300 */
[----:B------:R-:W-:Y:S01]  /*5b10*/  @UP1 USEL UR4, URZ, 0xffffffff, UP0 ;  /* 0xffffffffff041887 */ /* 0x000fe20008000000 */
[----:B------:R-:W-:Y:S11]  /*5b20*/  @!P3 BRA `(.L_x_91) ;  /* 0x000000000030b947 */ /* 0x000ff60003800000 */
[----:B------:R-:W-:Y:S01]  /*5b30*/  ISETP.NE.U32.AND P2, PT, R72, RZ, PT ;  /* 0x000000ff4800720c */ /* 0x000fe20003f45070 */
[----:B------:R-:W2:Y:S01]  /*5b40*/  LDCU.64 UR6, c[0x0][0x358] ;  /* 0x00006b00ff0677ac */ /* 0x000ea20008000a00 */
[----:B------:R-:W-:Y:S02]  /*5b50*/  IMAD.MOV.U32 R79, RZ, RZ, 0x1 ;  /* 0x00000001ff4f7424 */ /* 0x000fe400078e00ff */
[----:B------:R-:W-:Y:S11]  /*5b60*/  ISETP.NE.AND.EX P2, PT, R73, RZ, PT, P2 ;  /* 0x000000ff4900720c */ /* 0x000ff60003f45320 */
[----:B------:R-:W-:Y:S02]  /*5b70*/  @!UPT UIADD3 URZ, UPT, UPT, URZ, URZ, URZ ;  /* 0x000000fffffff290 */ /* 0x000fe4000fffe0ff */
[----:B------:R-:W3:Y:S01]  /*5b80*/  @P2 LDC.64 R2, c[0x0][0x888] ;  /* 0x00022200ff022b82 */ /* 0x000ee20000000a00 */
[----:B-1----:R-:W-:Y:S04]  /*5b90*/  @P2 IMAD R0, R74, UR36, RZ ;  /* 0x000000244a002c24 */ /* 0x002fe8000f8e02ff */
[----:B---3--:R-:W-:Y:S04]  /*5ba0*/  @P2 IMAD.WIDE R2, R0, 0x4, R2 ;  /* 0x0000000400022825 */ /* 0x008fe800078e0202 */
[----:B------:R-:W-:Y:S01]  /*5bb0*/  HFMA2 R0, -RZ, RZ, 0, 5.9604644775390625e-08 ;  /* 0x00000001ff007431 */ /* 0x000fe200000001ff */
[----:B--2--5:R2:W5:Y:S04]  /*5bc0*/  @P2 LDG.E R39, desc[UR6][R2.64] ;  /* 0x0000000602272981 */ /* 0x024568000c1e1900 */
[----:B------:R-:W-:Y:S01]  /*5bd0*/  @!P2 PRMT R79, R0, 0x7610, R79 ;  /* 0x00007610004fa816 */ /* 0x000fe2000000004f */
[----:B--2---:R-:W3:Y:S06]  /*5be0*/  @!P2 LDC R39, c[0x0][0x880] ;  /* 0x00022000ff27ab82 */ /* 0x004eec0000000800 */
.L_x_91:
[----:B------:R-:W-:Y:S05]  /*5bf0*/  @!P4 BRA `(.L_x_92) ;  /* 0x000000000024c947 */ /* 0x000fea0003800000 */
[----:B------:R-:W-:Y:S01]  /*5c00*/  ISETP.NE.U32.AND P2, PT, R68, RZ, PT ;  /* 0x000000ff4400720c */ /* 0x000fe20003f45070 */
[----:B------:R-:W2:Y:S03]  /*5c10*/  LDCU.64 UR6, c[0x0][0x358] ;  /* 0x00006b00ff0677ac */ /* 0x000ea60008000a00 */
[----:B------:R-:W-:Y:S11]  /*5c20*/  ISETP.NE.AND.EX P2, PT, R69, RZ, PT, P2 ;  /* 0x000000ff4500720c */ /* 0x000ff60003f45320 */
[----:B------:R-:W-:Y:S02]  /*5c30*/  @!UPT UIADD3 URZ, UPT, UPT, URZ, URZ, URZ ;  /* 0x000000fffffff290 */ /* 0x000fe4000fffe0ff */
[----:B------:R-:W4:Y:S01]  /*5c40*/  @P2 LDC.64 R2, c[0x0][0x8a8] ;  /* 0x00022a00ff022b82 */ /* 0x000f220000000a00 */
[----:B-1----:R-:W-:Y:S04]  /*5c50*/  @P2 IMAD R0, R70, UR36, RZ ;  /* 0x0000002446002c24 */ /* 0x002fe8000f8e02ff */
[----:B----4-:R-:W-:Y:S05]  /*5c60*/  @P2 IMAD.WIDE R2, R0, 0x4, R2 ;  /* 0x0000000400022825 */ /* 0x010fea00078e0202 */
[----:B--2--5:R2:W5:Y:S02]  /*5c70*/  @P2 LDG.E R38, desc[UR6][R2.64] ;  /* 0x0000000602262981 */ /* 0x024564000c1e1900 */
[----:B--2---:R-:W4:Y:S02]  /*5c80*/  @!P2 LDC R38, c[0x0][0x8a0] ;  /* 0x00022800ff26ab82 */ /* 0x004f240000000800 */
.L_x_92:
[----:B---3-5:R-:W-:Y:S01]  /*5c90*/  @P0 FSETP.NEU.AND P4, PT, R39, RZ, PT ;  /* 0x000000ff2700020b */ /* 0x028fe20003f8d000 */
[----:B-1----:R-:W-:Y:S01]  /*5ca0*/  IMAD.U32 R0, RZ, RZ, UR4 ;  /* 0x00000004ff007e24 */ /* 0x002fe2000f8e00ff */
[----:B------:R-:W-:Y:S01]  /*5cb0*/  @P0 LOP3.LUT P2, RZ, R79, 0xff, RZ, 0xc0, !PT ;  /* 0x000000ff4fff0812 */ /* 0x000fe2000784c0ff */
[----:B------:R-:W-:Y:S01]  /*5cc0*/  BSSY B1, `(.L_x_93) ;  /* 0x0000039000017945 */ /* 0x000fe20003800000 */
[----:B------:R-:W-:Y:S02]  /*5cd0*/  @P0 SEL R2, RZ, 0xffffffff, P4 ;  /* 0xffffffffff020807 */ /* 0x000fe40002000000 */
[----:B------:R-:W-:Y:S02]  /*5ce0*/  CS2R R66, SRZ ;  /* 0x0000000000427805 */ /* 0x000fe4000001ff00 */
[----:B------:R-:W-:Y:S02]  /*5cf0*/  LEA R22, R36, UR44, 0x3 ;  /* 0x0000002c24167c11 */ /* 0x000fe4000f8e18ff */
[----:B------:R-:W-:Y:S02]  /*5d00*/  CS2R R64, SRZ ;  /* 0x0000000000407805 */ /* 0x000fe4000001ff00 */
[----:B------:R-:W-:Y:S02]  /*5d10*/  @P1 SEL R2, R0, R2, !P2 ;  /* 0x0000000200021207 */ /* 0x000fe40005000000 */
[----:B------:R-:W-:Y:S02]  /*5d20*/  CS2R R18, SRZ ;  /* 0x0000000000127805 */ /* 0x000fe4000001ff00 */
[----:B------:R-:W-:Y:S02]  /*5d30*/  SHF.L.U32 R3, R84, 0x1f, RZ ;  /* 0x0000001f54037819 */ /* 0x000fe400000006ff */
[----:B------:R-:W-:Y:S02]  /*5d40*/  CS2R R16, SRZ ;  /* 0x0000000000107805 */ /* 0x000fe4000001ff00 */
[----:B------:R-:W-:Y:S02]  /*5d50*/  @P0 LOP3.LUT R2, R2, 0x1, RZ, 0xc0, !PT ;  /* 0x0000000102020812 */ /* 0x000fe400078ec0ff */
[----:B------:R-:W-:Y:S02]  /*5d60*/  PLOP3.LUT P5, PT, PT, PT, PT, 0x8, 0x80 ;  /* 0x000000000080781c */ /* 0x000fe40003fae170 */
[----:B------:R-:W-:Y:S02]  /*5d70*/  ISETP.NE.U32.OR P1, PT, R2, 0x1, !P0 ;  /* 0x000000010200780c */ /* 0x000fe40004725470 */
[----:B------:R-:W-:Y:S11]  /*5d80*/  LEA.HI R2, R36, R36, RZ, 0x1 ;  /* 0x0000002424027211 */ /* 0x000ff600078f08ff */
[----:B------:R-:W-:Y:S04]  /*5d90*/  @P1 SHF.L.U32 R0, R82, 0x1f, RZ ;  /* 0x0000001f52001819 */ /* 0x000fe800000006ff */
[----:B------:R1:W2:Y:S01]  /*5da0*/  @P1 SYNCS.PHASECHK.TRANS64.TRYWAIT P0, [UR44+0x60], R0 ;  /* 0x00006000ff0015a7 */ /* 0x0002a2000800112c */
[----:B------:R3:W3:Y:S01]  /*5db0*/  SYNCS.PHASECHK.TRANS64.TRYWAIT P4, [R22+URZ+0xa0], R3 ;  /* 0x0000a003160075a7 */ /* 0x0006e200080811ff */
[C---:B-1----:R-:W-:Y:S01]  /*5dc0*/  IMAD.SHL.U32 R0, R2.reuse, 0x20, RZ ;  /* 0x0000002002007824 */ /* 0x042fe200078e00ff */
[----:B------:R-:W-:Y:S04]  /*5dd0*/  LOP3.LUT R2, R2, 0xffe, RZ, 0xc0, !PT ;  /* 0x00000ffe02027812 */ /* 0x000fe800078ec0ff */
[----:B------:R-:W-:Y:S01]  /*5de0*/  LOP3.LUT R0, R0, 0xffffffc0, RZ, 0xc0, !PT ;  /* 0xffffffc000007812 */ /* 0x000fe200078ec0ff */
[----:B------:R-:W-:Y:S04]  /*5df0*/  IMAD.IADD R2, R36, 0x1, -R2 ;  /* 0x0000000124027824 */ /* 0x000fe800078e0a02 */
[----:B------:R-:W-:Y:S04]  /*5e00*/  IMAD.IADD R0, R37, 0x1, R0 ;  /* 0x0000000125007824 */ /* 0x000fe800078e0200 */
[----:B------:R-:W-:Y:S01]  /*5e10*/  IMAD R2, R2, 0x100000, R0 ;  /* 0x0010000002027824 */ /* 0x000fe200078e0200 */
[----:B--2---:R-:W-:Y:S01]  /*5e20*/  @P1 PLOP3.LUT P5, PT, P0, PT, PT, 0x8, 0x80 ;  /* 0x000000000080181c */ /* 0x004fe200007ae170 */
[----:B------:R-:W-:Y:S01]  /*5e30*/  @!UPT UIADD3 URZ, UPT, UPT, URZ, URZ, URZ ;  /* 0x000000fffffff290 */ /* 0x000fe2000fffe0ff */
[----:B---3--:R-:W-:Y:S11]  /*5e40*/  @!P1 BRA `(.L_x_94) ;  /* 0x0000000000809947 */ /* 0x008ff60003800000 */
[----:B------:R-:W-:Y:S01]  /*5e50*/  ISETP.NE.U32.AND P0, PT, RZ, UR58, PT ;  /* 0x0000003aff007c0c */ /* 0x000fe2000bf05070 */
[----:B------:R-:W-:Y:S01]  /*5e60*/  BSSY B0, `(.L_x_95) ;  /* 0x0000012000007945 */ /* 0x000fe20003800000 */
[----:B------:R-:W-:Y:S02]  /*5e70*/  FSETP.NEU.AND P2, PT, R39, RZ, PT ;  /* 0x000000ff2700720b */ /* 0x000fe40003f4d000 */
[----:B------:R-:W-:Y:S02]  /*5e80*/  CS2R R18, SRZ ;  /* 0x0000000000127805 */ /* 0x000fe4000001ff00 */
[----:B------:R-:W-:Y:S02]  /*5e90*/  ISETP.NE.AND.EX P0, PT, RZ, UR59, PT, P0 ;  /* 0x0000003bff007c0c */ /* 0x000fe4000bf05300 */
[----:B------:R-:W-:Y:S02]  /*5ea0*/  CS2R R16, SRZ ;  /* 0x0000000000107805 */ /* 0x000fe4000001ff00 */
[----:B------:R-:W-:Y:S02]  /*5eb0*/  LOP3.LUT P1, RZ, R79, 0xff, RZ, 0xc0, !PT ;  /* 0x000000ff4fff7812 */ /* 0x000fe4000782c0ff */
[----:B------:R-:W-:Y:S02]  /*5ec0*/  CS2R R66, SRZ ;  /* 0x0000000000427805 */ /* 0x000fe4000001ff00 */
[----:B------:R-:W-:Y:S02]  /*5ed0*/  SEL R0, RZ, 0xffffffff, P2 ;  /* 0xffffffffff007807 */ /* 0x000fe40001000000 */
[----:B------:R-:W-:Y:S02]  /*5ee0*/  CS2R R64, SRZ ;  /* 0x0000000000407805 */ /* 0x000fe4000001ff00 */
[----:B------:R-:W-:Y:S04]  /*5ef0*/  SEL R4, RZ, 0xffffffff, P0 ;  /* 0xffffffffff047807 */ /* 0x000fe80000000000 */
[----:B------:R-:W-:Y:S04]  /*5f00*/  @P3 SEL R0, R4, R0, !P1 ;  /* 0x0000000004003207 */ /* 0x000fe80004800000 */
[----:B------:R-:W-:Y:S04]  /*5f10*/  LOP3.LUT R0, R0, 0x1, RZ, 0xc0, !PT ;  /* 0x0000000100007812 */ /* 0x000fe800078ec0ff */
[----:B------:R-:W-:Y:S01]  /*5f20*/  ISETP.NE.U32.AND P0, PT, R0, 0x1, PT ;  /* 0x000000010000780c */ /* 0x000fe20003f05070 */
[----:B------:R-:W-:Y:S01]  /*5f30*/  @!UPT UIADD3 URZ, UPT, UPT, URZ, URZ, URZ ;  /* 0x000000fffffff290 */ /* 0x000fe2000fffe0ff */
[----:B------:R-:W-:Y:S11]  /*5f40*/  @!P5 BRA `(.L_x_96) ;  /* 0x00000000000cd947 */ /* 0x000ff60003800000 */
[----:B------:R-:W-:Y:S04]  /*5f50*/  SHF.L.U32 R4, R82, 0x1f, RZ ;  /* 0x0000001f52047819 */ /* 0x000fe800000006ff */
[----:B------:R-:W1:Y:S02]  /*5f60*/  SYNCS.PHASECHK.TRANS64.TRYWAIT P1, [UR44+0x60], R4 ;  /* 0x00006004ff0075a7 */ /* 0x000e64000802112c */
[----:B-1----:R-:W-:Y:S05]  /*5f70*/  @!P1 BRA `(.L_x_97) ;  /* 0x0000001400809947 */ /* 0x002fea0003800000 */
.L_x_96:
[----:B------:R-:W-:Y:S05]  /*5f80*/  BSYNC B0 ;  /* 0x0000000000007941 */ /* 0x000fea0003800000 */
.L_x_95:
[----:B------:R2:W3:Y:S01]  /*5f90*/  @P0 LDS.128 R16, [R78+UR44+0x200] ;  /* 0x0002002c4e100984 */ /* 0x0004e20008000c00 */
[----:B------:R-:W-:Y:S01]  /*5fa0*/  UIADD3 UR4, UPT, UPT, UR44, 0x68, URZ ;  /* 0x000000682c047890 */ /* 0x000fe2000fffe0ff */
[----:B------:R-:W-:Y:S02]  /*5fb0*/  LOP3.LUT R82, R82, 0x1, RZ, 0x3c, !PT ;  /* 0x0000000152527812 */ /* 0x000fe400078e3cff */
[----:B------:R2:W1:Y:S01]  /*5fc0*/  @P0 LDS.128 R64, [R77+0x10] ;  /* 0x000010004d400984 */ /* 0x0004620000000c00 */
[----:B------:R-:W-:Y:S01]  /*5fd0*/  UPRMT UR4, UR52, 0x654, UR4 ;  /* 0x0000065434047896 */ /* 0x000fe20008000004 */
[----:B------:R-:W-:Y:S01]  /*5fe0*/  @!PT LDS RZ, [RZ] ;  /* 0x00000000fffff984 */ /* 0x000fe20000000800 */
[----:B------:R-:W-:Y:S01]  /*5ff0*/  @!PT LDS RZ, [RZ] ;  /* 0x00000000fffff984 */ /* 0x000fe20000000800 */
[----:B------:R-:W-:Y:S01]  /*6000*/  @!PT LDS RZ, [RZ] ;  /* 0x00000000fffff984 */ /* 0x000fe20000000800 */
[----:B------:R-:W-:Y:S01]  /*6010*/  @!PT LDS RZ, [RZ] ;  /* 0x00000000fffff984 */ /* 0x000fe20000000800 */
[----:B------:R5:W-:Y:S06]  /*6020*/  MEMBAR.ALL.CTA ;  /* 0x0000000000007992 */ /* 0x000bec0000008000 */
[----:B-----5:R-:W5:Y:S02]  /*6030*/  FENCE.VIEW.ASYNC.S ;  /* 0x00000000000073c6 */ /* 0x020f640000000000 */
[----:B-----5:R-:W-:Y:S03]  /*6040*/  SYNCS.ARRIVE.TRANS64.RED.A1T0 RZ, [UR4], RZ ;  /* 0x000000ffffff79a7 */ /* 0x020fe60008100404 */
.L_x_94:
[----:B------:R-:W-:Y:S05]  /*6050*/  BSYNC B1 ;  /* 0x0000000000017941 */ /* 0x000fea0003800000 */
.L_x_93:
[----:B-1----:R-:W-:Y:S04]  /*6060*/  SHF.R.U32.HI R0, RZ, 0x15, R2 ;  /* 0x00000015ff007819 */ /* 0x002fe80000011602 */
[----:B------:R-:W-:Y:S01]  /*6070*/  LOP3.LUT P0, RZ, R0, 0x3, R80, 0x48, !PT ;  /* 0x0000000300ff7812 */ /* 0x000fe20007804850 */
[----:B------:R-:W-:Y:S01]  /*6080*/  @!UPT UIADD3 URZ, UPT, UPT, URZ, URZ, URZ ;  /* 0x000000fffffff290 */ /* 0x000fe2000fffe0ff */
[----:B------:R-:W-:Y:S11]  /*6090*/  @P4 BRA `(.L_x_98) ;  /* 0x0000000000084947 */ /* 0x000ff60003800000 */
[----:B------:R-:W1:Y:S02]  /*60a0*/  SYNCS.PHASECHK.TRANS64.TRYWAIT P1, [R22+URZ+0xa0], R3 ;  /* 0x0000a003160075a7 */ /* 0x000e6400080211ff */
[----:B-1----:R-:W-:Y:S05]  /*60b0*/  @!P1 BRA `(.L_x_99) ;  /* 0x0000001400489947 */ /* 0x002fea0003800000 */
.L_x_98:
[----:B------:R-:W-:Y:S05]  /*60c0*/  @!P0 BRA `(.L_x_100) ;  /* 0x0000000000408947 */ /* 0x000fea0003800000 */
[----:B------:R-:W1:Y:S01]  /*60d0*/  LDCU.64 UR8, c[0x4][0x70] ;  /* 0x01000e00ff0877ac */ /* 0x000e620008000a00 */
[----:B------:R-:W-:Y:S01]  /*60e0*/  MOV R15, 0x0 ;  /* 0x00000000000f7802 */ /* 0x000fe20000000f00 */
[----:B------:R-:W-:Y:S02]  /*60f0*/  HFMA2 R12, -RZ, RZ, 0, 5.9604644775390625e-08 ;  /* 0x00000001ff0c7431 */ /* 0x000fe400000001ff */
[----:B------:R-:W-:Y:S02]  /*6100*/  IMAD.MOV.U32 R8, RZ, RZ, 0x192 ;  /* 0x00000192ff087424 */ /* 0x000fe400078e00ff */
[----:B------:R-:W-:Y:S01]  /*6110*/  IMAD.MOV.U32 R13, RZ, RZ, RZ ;  /* 0x000000ffff0d7224 */ /* 0x000fe200078e00ff */
[----:B------:R-:W5:Y:S01]  /*6120*/  LDCU.64 UR6, c[0x4][0x78] ;  /* 0x01000f00ff0677ac */ /* 0x000f620008000a00 */
[----:B------:R-:W2:Y:S01]  /*6130*/  LDC.64 R14, c[0x4][R15] ;  /* 0x010000000f0e7b82 */ /* 0x000ea20000000a00 */
[----:B------:R-:W3:Y:S01]  /*6140*/  LDCU.64 UR4, c[0x4][0x10] ;  /* 0x01000200ff0477ac */ /* 0x000ee20008000a00 */
[----:B-1----:R-:W-:Y:S01]  /*6150*/  MOV R5, UR9 ;  /* 0x0000000900057c02 */ /* 0x002fe20008000f00 */
[----:B------:R-:W-:Y:S01]  /*6160*/  IMAD.U32 R4, RZ, RZ, UR8 ;  /* 0x00000008ff047e24 */ /* 0x000fe2000f8e00ff */
[----:B-----5:R-:W-:Y:S01]  /*6170*/  MOV R7, UR7 ;  /* 0x0000000700077c02 */ /* 0x020fe20008000f00 */
[----:B------:R-:W-:Y:S01]  /*6180*/  IMAD.U32 R6, RZ, RZ, UR6 ;  /* 0x00000006ff067e24 */ /* 0x000fe2000f8e00ff */
[----:B---3--:R-:W-:Y:S01]  /*6190*/  MOV R11, UR5 ;  /* 0x00000005000b7c02 */ /* 0x008fe20008000f00 */
[----:B------:R-:W-:Y:S02]  /*61a0*/  IMAD.U32 R10, RZ, RZ, UR4 ;  /* 0x00000004ff0a7e24 */ /* 0x000fe4000f8e00ff */
[----:B------:R-:W-:Y:S07]  /*61b0*/  LEPC R20, `(.L_x_100) ;  /* 0x000000001014794e */ /* 0x000fee0000000000 */
[----:B--2-4-:R-:W-:Y:S05]  /*61c0*/  CALL.ABS.NOINC R14 ;  /* 0x000000000e007343 */ /* 0x014fea0003c00000 */
.L_x_100:
[----:B------:R-:W-:Y:S01]  /*61d0*/  LOP3.LUT P0, RZ, R76, 0x60, RZ, 0xc0, !PT ;  /* 0x000000604cff7812 */ /* 0x000fe2000780c0ff */
[----:B------:R-:W-:Y:S05]  /*61e0*/  WARPSYNC.ALL ;  /* 0x0000000000007948 */ /* 0x000fea0003800000 */
[----:B------:R-:W-:Y:S01]  /*61f0*/  R2UR UR4, R2 ;  /* 0x00000000020472ca */ /* 0x000fe200000e0000 */
[----:B------:R-:W-:Y:S01]  /*6200*/  BSSY.RECONVERGENT B0, `(.L_x_101) ;  /* 0x000009f000007945 */ /* 0x000fe20003800200 */
[-C--:B---3--:R-:W-:Y:S02]  /*6210*/  F2FP.F16.E4M3.UNPACK_B R2, R16.reuse ;  /* 0x00000010ff02723e */ /* 0x088fe400020006ff */
[----:B------:R-:W-:Y:S02]  /*6220*/  F2FP.F16.E4M3.UNPACK_B R16, R16.H1 ;  /* 0x00000010ff10723e */ /* 0x000fe400030006ff */
[----:B------:R-:W-:Y:S01]  /*6230*/  R2UR UR5, R22 ;  /* 0x00000000160572ca */ /* 0x000fe200000e0000 */
[----:B------:R-:W-:Y:S01]  /*6240*/  HADD2.F32 R0, -RZ, R2.H0_H0 ;  /* 0x20000002ff007230 */ /* 0x000fe20000004100 */
[-C--:B------:R-:W-:Y:S01]  /*6250*/  F2FP.F16.E4M3.UNPACK_B R42, R17.reuse ;  /* 0x00000011ff2a723e */ /* 0x080fe200020006ff */
[--C-:B------:R-:W-:Y:S01]  /*6260*/  HADD2.F32 R3, -RZ, R16.reuse.H0_H0 ;  /* 0x20000010ff037230 */ /* 0x100fe20000004100 */
[----:B------:R-:W-:Y:S01]  /*6270*/  F2FP.F16.E4M3.UNPACK_B R44, R17.H1 ;  /* 0x00000011ff2c723e */ /* 0x000fe200030006ff */
[----:B------:R-:W-:Y:S01]  /*6280*/  HADD2.F32 R40, -RZ, R16.H1_H1 ;  /* 0x30000010ff287230 */ /* 0x000fe20000004100 */
[-C--:B------:R-:W-:Y:S01]  /*6290*/  F2FP.F16.E4M3.UNPACK_B R46, R18.reuse ;  /* 0x00000012ff2e723e */ /* 0x080fe200020006ff */
[----:B------:R-:W-:Y:S01]  /*62a0*/  HADD2.F32 R2, -RZ, R2.H1_H1 ;  /* 0x30000002ff027230 */ /* 0x000fe20000004100 */
[----:B------:R-:W-:Y:S01]  /*62b0*/  F2FP.F16.E4M3.UNPACK_B R48, R18.H1 ;  /* 0x00000012ff30723e */ /* 0x000fe200030006ff */
[--C-:B------:R-:W-:Y:S01]  /*62c0*/  HADD2.F32 R41, -RZ, R42.reuse.H0_H0 ;  /* 0x2000002aff297230 */ /* 0x100fe20000004100 */
[-C--:B------:R-:W-:Y:S01]  /*62d0*/  F2FP.F16.E4M3.UNPACK_B R50, R19.reuse ;  /* 0x00000013ff32723e */ /* 0x080fe200020006ff */
[----:B------:R-:W-:Y:S01]  /*62e0*/  HADD2.F32 R42, -RZ, R42.H1_H1 ;  /* 0x3000002aff2a7230 */ /* 0x000fe20000004100 */
[----:B------:R-:W-:Y:S01]  /*62f0*/  F2FP.F16.E4M3.UNPACK_B R52, R19.H1 ;  /* 0x00000013ff34723e */ /* 0x000fe200030006ff */
[----:B------:R-:W-:Y:S01]  /*6300*/  HADD2.F32 R43, -RZ, R44.H0_H0 ;  /* 0x2000002cff2b7230 */ /* 0x000fe20000004100 */
[----:B------:R-:W-:Y:S01]  /*6310*/  LDTM.16dp32bit_t0_t15.x32 R4, tmem[UR4] ;  /* 0x00000004000479ee */ /* 0x000fe20008a80000 */
[----:B------:R-:W1:Y:S01]  /*6320*/  LDTM.16dp32bit_t16_t31.x32 R4, tmem[UR4+0x20] ;  /* 0x00002004000479ee */ /* 0x000e620008aa0000 */
[----:B------:R-:W-:Y:S01]  /*6330*/  NOP ;  /* 0x0000000000007918 */ /* 0x000fe20000000000 */
[----:B------:R-:W-:Y:S01]  /*6340*/  UIADD3 UR4, UPT, UPT, UR5, 0xc0, URZ ;  /* 0x000000c005047890 */ /* 0x000fe2000fffe0ff */
[--C-:B------:R-:W-:Y:S01]  /*6350*/  HADD2.F32 R45, -RZ, R46.reuse.H0_H0 ;  /* 0x2000002eff2d7230 */ /* 0x100fe20000004100 */
[----:B------:R-:W-:Y:S01]  /*6360*/  F2FP.F16.E4M3.UNPACK_B R54, R64 ;  /* 0x00000040ff36723e */ /* 0x000fe200020006ff */
[----:B------:R-:W-:Y:S01]  /*6370*/  HADD2.F32 R46, -RZ, R46.H1_H1 ;  /* 0x3000002eff2e7230 */ /* 0x000fe20000004100 */
[----:B------:R-:W-:Y:S01]  /*6380*/  UPRMT UR4, UR52, 0x654, UR4 ;  /* 0x0000065434047896 */ /* 0x000fe20008000004 */
[--C-:B------:R-:W-:Y:S01]  /*6390*/  HADD2.F32 R49, -RZ, R50.reuse.H0_H0 ;  /* 0x20000032ff317230 */ /* 0x100fe20000004100 */
[-C--:B------:R-:W-:Y:S01]  /*63a0*/  F2FP.F16.E4M3.UNPACK_B R58, R65.reuse ;  /* 0x00000041ff3a723e */ /* 0x080fe200020006ff */
[----:B------:R-:W-:Y:S01]  /*63b0*/  HADD2.F32 R50, -RZ, R50.H1_H1 ;  /* 0x30000032ff327230 */ /* 0x000fe20000004100 */
[----:B------:R-:W-:Y:S01]  /*63c0*/  F2FP.F16.E4M3.UNPACK_B R62, R66 ;  /* 0x00000042ff3e723e */ /* 0x000fe200020006ff */
[--C-:B------:R-:W-:Y:S01]  /*63d0*/  HADD2.F32 R53, -RZ, R54.reuse.H0_H0 ;  /* 0x20000036ff357230 */ /* 0x100fe20000004100 */
[----:B------:R-:W-:Y:S01]  /*63e0*/  F2FP.F16.E4M3.UNPACK_B R56, R64.H1 ;  /* 0x00000040ff38723e */ /* 0x000fe200030006ff */
[----:B------:R-:W-:Y:S01]  /*63f0*/  HADD2.F32 R54, -RZ, R54.H1_H1 ;  /* 0x30000036ff367230 */ /* 0x000fe20000004100 */
[----:B------:R-:W-:Y:S01]  /*6400*/  F2FP.F16.E4M3.UNPACK_B R60, R65.H1 ;  /* 0x00000041ff3c723e */ /* 0x000fe200030006ff */
[----:B-1----:R-:W-:Y:S01]  /*6410*/  SYNCS.ARRIVE.TRANS64.RED.A1T0 RZ, [UR4], RZ ;  /* 0x000000ffffff79a7 */ /* 0x002fe20008100404 */
[--C-:B------:R-:W-:Y:S01]  /*6420*/  HADD2.F32 R57, -RZ, R58.reuse.H0_H0 ;  /* 0x2000003aff397230 */ /* 0x100fe20000004100 */
[-C--:B------:R-:W-:Y:S01]  /*6430*/  F2FP.F16.E4M3.UNPACK_B R65, R67.reuse ;  /* 0x00000043ff41723e */ /* 0x080fe200020006ff */
[----:B------:R-:W-:Y:S01]  /*6440*/  HADD2.F32 R58, -RZ, R58.H1_H1 ;  /* 0x3000003aff3a7230 */ /* 0x000fe20000004100 */
[----:B------:R-:W-:Y:S01]  /*6450*/  F2FP.F16.E4M3.UNPACK_B R64, R66.H1 ;  /* 0x00000042ff40723e */ /* 0x000fe200030006ff */
[--C-:B------:R-:W-:Y:S01]  /*6460*/  HADD2.F32 R61, -RZ, R62.reuse.H0_H0 ;  /* 0x2000003eff3d7230 */ /* 0x100fe20000004100 */
[----:B------:R-:W-:Y:S01]  /*6470*/  F2FP.F16.E4M3.UNPACK_B R67, R67.H1 ;  /* 0x00000043ff43723e */ /* 0x000fe200030006ff */
[----:B------:R-:W-:Y:S01]  /*6480*/  HADD2.F32 R62, -RZ, R62.H1_H1 ;  /* 0x3000003eff3e7230 */ /* 0x000fe20000004100 */
[----:B------:R-:W-:Y:S01]  /*6490*/  IADD3 R36, PT, PT, R36, 0x1, RZ ;  /* 0x0000000124247810 */ /* 0x000fe20007ffe0ff */
[C---:B----4-:R-:W-:Y:S01]  /*64a0*/  FMUL R4, R38.reuse, R4 ;  /* 0x0000000426047220 */ /* 0x050fe20000400000 */
[C---:B------:R-:W-:Y:S01]  /*64b0*/  FMUL R5, R38.reuse, R5 ;  /* 0x0000000526057220 */ /* 0x040fe20000400000 */
[C---:B------:R-:W-:Y:S01]  /*64c0*/  FMUL R8, R38.reuse, R8 ;  /* 0x0000000826087220 */ /* 0x040fe20000400000 */
[C---:B------:R-:W-:Y:S01]  /*64d0*/  FMUL R9, R38.reuse, R9 ;  /* 0x0000000926097220 */ /* 0x040fe20000400000 */
[C---:B------:R-:W-:Y:S01]  /*64e0*/  FFMA R4, R39.reuse, R0, R4 ;  /* 0x0000000027047223 */ /* 0x040fe20000000004 */
[C---:B------:R-:W-:Y:S01]  /*64f0*/  FFMA R5, R39.reuse, R2, R5 ;  /* 0x0000000227057223 */ /* 0x040fe20000000005 */
[C---:B------:R-:W-:Y:S01]  /*6500*/  FMUL R12, R38.reuse, R12 ;  /* 0x0000000c260c7220 */ /* 0x040fe20000400000 */
        /* <DEDUP_REMOVED lines=10> */
[----:B------:R-:W-:Y:S02]  /*65b0*/  HADD2.F32 R44, -RZ, R44.H1_H1 ;  /* 0x3000002cff2c7230 */ /* 0x000fe40000004100 */
[C---:B------:R-:W-:Y:S01]  /*65c0*/  FMUL R10, R38.reuse, R10 ;  /* 0x0000000a260a7220 */ /* 0x040fe20000400000 */
[C---:B------:R-:W-:Y:S01]  /*65d0*/  FFMA R6, R39.reuse, R3, R6 ;  /* 0x0000000327067223 */ /* 0x040fe20000000006 */
[C---:B------:R-:W-:Y:S01]  /*65e0*/  FFMA R7, R39.reuse, R40, R7 ;  /* 0x0000002827077223 */ /* 0x040fe20000000007 */
[C---:B------:R-:W-:Y:S01]  /*65f0*/  FFMA R8, R39.reuse, R41, R8 ;  /* 0x0000002927087223 */ /* 0x040fe20000000008 */
[C---:B------:R-:W-:Y:S01]  /*6600*/  FFMA R9, R39.reuse, R42, R9 ;  /* 0x0000002a27097223 */ /* 0x040fe20000000009 */
[----:B------:R-:W-:Y:S01]  /*6610*/  FFMA R10, R39, R43, R10 ;  /* 0x0000002b270a7223 */ /* 0x000fe2000000000a */
[--C-:B------:R-:W-:Y:S01]  /*6620*/  HADD2.F32 R40, -RZ, R65.reuse.H0_H0 ;  /* 0x20000041ff287230 */ /* 0x100fe20000004100 */
[----:B------:R-:W-:Y:S01]  /*6630*/  F2FP.SATFINITE.E4M3.F32.PACK_AB_MERGE_C R86, R7, R6, RZ ;  /* 0x000000060756723e */ /* 0x000fe200048070ff */
[C---:B------:R-:W-:Y:S01]  /*6640*/  FMUL R7, R38.reuse, R24 ;  /* 0x0000001826077220 */ /* 0x040fe20000400000 */
[C---:B------:R-:W-:Y:S01]  /*6650*/  FMUL R24, R38.reuse, R29 ;  /* 0x0000001d26187220 */ /* 0x040fe20000400000 */
[C---:B------:R-:W-:Y:S01]  /*6660*/  FMUL R29, R38.reuse, R34 ;  /* 0x00000022261d7220 */ /* 0x040fe20000400000 */
[----:B------:R-:W-:Y:S02]  /*6670*/  HADD2.F32 R65, -RZ, R65.H1_H1 ;  /* 0x30000041ff417230 */ /* 0x000fe40000004100 */
[C---:B------:R-:W-:Y:S01]  /*6680*/  FMUL R11, R38.reuse, R11 ;  /* 0x0000000b260b7220 */ /* 0x040fe20000400000 */
[--C-:B------:R-:W-:Y:S02]  /*6690*/  HADD2.F32 R47, -RZ, R48.reuse.H0_H0 ;  /* 0x20000030ff2f7230 */ /* 0x100fe40000004100 */
[C---:B------:R-:W-:Y:S01]  /*66a0*/  FMUL R14, R38.reuse, R14 ;  /* 0x0000000e260e7220 */ /* 0x040fe20000400000 */
[----:B------:R-:W-:Y:S02]  /*66b0*/  HADD2.F32 R48, -RZ, R48.H1_H1 ;  /* 0x30000030ff307230 */ /* 0x000fe40000004100 */
[C---:B------:R-:W-:Y:S01]  /*66c0*/  FFMA R11, R39.reuse, R44, R11 ;  /* 0x0000002c270b7223 */ /* 0x040fe2000000000b */
[C---:B------:R-:W-:Y:S01]  /*66d0*/  FFMA R12, R39.reuse, R45, R12 ;  /* 0x0000002d270c7223 */ /* 0x040fe2000000000c */
[C---:B------:R-:W-:Y:S01]  /*66e0*/  FFMA R13, R39.reuse, R46, R13 ;  /* 0x0000002e270d7223 */ /* 0x040fe2000000000d */
[----:B------:R-:W-:Y:S01]  /*66f0*/  FFMA R14, R39, R47, R14 ;  /* 0x0000002f270e7223 */ /* 0x000fe2000000000e */
[C---:B------:R-:W-:Y:S01]  /*6700*/  FMUL R15, R38.reuse, R15 ;  /* 0x0000000f260f7220 */ /* 0x040fe20000400000 */
[--C-:B------:R-:W-:Y:S01]  /*6710*/  HADD2.F32 R51, -RZ, R52.reuse.H0_H0 ;  /* 0x20000034ff337230 */ /* 0x100fe20000004100 */
[----:B------:R-:W-:Y:S01]  /*6720*/  F2FP.SATFINITE.E4M3.F32.PACK_AB_MERGE_C R10, R11, R10, RZ ;  /* 0x0000000a0b0a723e */ /* 0x000fe200048070ff */
[----:B------:R-:W-:Y:S02]  /*6730*/  HADD2.F32 R52, -RZ, R52.H1_H1 ;  /* 0x30000034ff347230 */ /* 0x000fe40000004100 */
[C---:B------:R-:W-:Y:S01]  /*6740*/  FFMA R15, R39.reuse, R48, R15 ;  /* 0x00000030270f7223 */ /* 0x040fe2000000000f */
[C---:B------:R-:W-:Y:S01]  /*6750*/  FFMA R16, R39.reuse, R49, R16 ;  /* 0x0000003127107223 */ /* 0x040fe20000000010 */
[C---:B------:R-:W-:Y:S01]  /*6760*/  FFMA R17, R39.reuse, R50, R17 ;  /* 0x0000003227117223 */ /* 0x040fe20000000011 */
[C---:B------:R-:W-:Y:S01]  /*6770*/  FMUL R18, R38.reuse, R18 ;  /* 0x0000001226127220 */ /* 0x040fe20000400000 */
[C---:B------:R-:W-:Y:S01]  /*6780*/  FMUL R19, R38.reuse, R19 ;  /* 0x0000001326137220 */ /* 0x040fe20000400000 */
[--C-:B------:R-:W-:Y:S02]  /*6790*/  HADD2.F32 R55, -RZ, R56.reuse.H0_H0 ;  /* 0x20000038ff377230 */ /* 0x100fe40000004100 */
[C---:B------:R-:W-:Y:S01]  /*67a0*/  FMUL R3, R38.reuse, R22 ;  /* 0x0000001626037220 */ /* 0x040fe20000400000 */
[C---:B------:R-:W-:Y:S01]  /*67b0*/  FFMA R18, R39.reuse, R51, R18 ;  /* 0x0000003327127223 */ /* 0x040fe20000000012 */
[----:B------:R-:W-:Y:S02]  /*67c0*/  HADD2.F32 R56, -RZ, R56.H1_H1 ;  /* 0x30000038ff387230 */ /* 0x000fe40000004100 */
[C---:B------:R-:W-:Y:S01]  /*67d0*/  FFMA R19, R39.reuse, R52, R19 ;  /* 0x0000003427137223 */ /* 0x040fe20000000013 */
[C---:B------:R-:W-:Y:S01]  /*67e0*/  FMUL R6, R38.reuse, R23 ;  /* 0x0000001726067220 */ /* 0x040fe20000400000 */
[C---:B------:R-:W-:Y:S01]  /*67f0*/  FFMA R0, R39.reuse, R53, R0 ;  /* 0x0000003527007223 */ /* 0x040fe20000000000 */
[C---:B------:R-:W-:Y:S01]  /*6800*/  FFMA R2, R39.reuse, R54, R2 ;  /* 0x0000003627027223 */ /* 0x040fe20000000002 */
[--C-:B------:R-:W-:Y:S02]  /*6810*/  HADD2.F32 R59, -RZ, R60.reuse.H0_H0 ;  /* 0x2000003cff3b7230 */ /* 0x100fe40000004100 */
[C---:B------:R-:W-:Y:S01]  /*6820*/  FFMA R3, R39.reuse, R55, R3 ;  /* 0x0000003727037223 */ /* 0x040fe20000000003 */
[----:B------:R-:W-:Y:S02]  /*6830*/  HADD2.F32 R60, -RZ, R60.H1_H1 ;  /* 0x3000003cff3c7230 */ /* 0x000fe40000004100 */
[C---:B------:R-:W-:Y:S01]  /*6840*/  FMUL R21, R38.reuse, R26 ;  /* 0x0000001a26157220 */ /* 0x040fe20000400000 */
[C---:B------:R-:W-:Y:S01]  /*6850*/  FMUL R22, R38.reuse, R27 ;  /* 0x0000001b26167220 */ /* 0x040fe20000400000 */
[C---:B------:R-:W-:Y:S01]  /*6860*/  FFMA R6, R39.reuse, R56, R6 ;  /* 0x0000003827067223 */ /* 0x040fe20000000006 */
[C---:B------:R-:W-:Y:S01]  /*6870*/  FFMA R7, R39.reuse, R57, R7 ;  /* 0x0000003927077223 */ /* 0x040fe20000000007 */
[C---:B------:R-:W-:Y:S01]  /*6880*/  FMUL R23, R38.reuse, R28 ;  /* 0x0000001c26177220 */ /* 0x040fe20000400000 */
[C---:B------:R-:W-:Y:S01]  /*6890*/  FFMA R20, R39.reuse, R58, R20 ;  /* 0x0000003a27147223 */ /* 0x040fe20000000014 */
[--C-:B------:R-:W-:Y:S02]  /*68a0*/  HADD2.F32 R63, -RZ, R64.reuse.H0_H0 ;  /* 0x20000040ff3f7230 */ /* 0x100fe40000004100 */
[C---:B------:R-:W-:Y:S01]  /*68b0*/  FFMA R21, R39.reuse, R59, R21 ;  /* 0x0000003b27157223 */ /* 0x040fe20000000015 */
[----:B------:R-:W-:Y:S02]  /*68c0*/  HADD2.F32 R64, -RZ, R64.H1_H1 ;  /* 0x30000040ff407230 */ /* 0x000fe40000004100 */
[C---:B------:R-:W-:Y:S01]  /*68d0*/  FFMA R22, R39.reuse, R60, R22 ;  /* 0x0000003c27167223 */ /* 0x040fe20000000016 */
[C---:B------:R-:W-:Y:S01]  /*68e0*/  FMUL R26, R38.reuse, R31 ;  /* 0x0000001f261a7220 */ /* 0x040fe20000400000 */
[C---:B------:R-:W-:Y:S01]  /*68f0*/  FMUL R27, R38.reuse, R32 ;  /* 0x00000020261b7220 */ /* 0x040fe20000400000 */
[C---:B------:R-:W-:Y:S01]  /*6900*/  FFMA R23, R39.reuse, R61, R23 ;  /* 0x0000003d27177223 */ /* 0x040fe20000000017 */
[----:B------:R-:W-:Y:S01]  /*6910*/  FMUL R28, R38, R33 ;  /* 0x00000021261c7220 */ /* 0x000fe20000400000 */
[C---:B------:R-:W-:Y:S01]  /*6920*/  FFMA R24, R39.reuse, R62, R24 ;  /* 0x0000003e27187223 */ /* 0x040fe20000000018 */
[--C-:B------:R-:W-:Y:S02]  /*6930*/  HADD2.F32 R66, -RZ, R67.reuse.H0_H0 ;  /* 0x20000043ff427230 */ /* 0x100fe40000004100 */
[C---:B------:R-:W-:Y:S01]  /*6940*/  FFMA R25, R39.reuse, R63, R25 ;  /* 0x0000003f27197223 */ /* 0x040fe20000000019 */
[----:B------:R-:W-:Y:S02]  /*6950*/  HADD2.F32 R67, -RZ, R67.H1_H1 ;  /* 0x30000043ff437230 */ /* 0x000fe40000004100 */
[----:B------:R-:W-:Y:S01]  /*6960*/  FFMA R26, R39, R64, R26 ;  /* 0x00000040271a7223 */ /* 0x000fe2000000001a */
[----:B------:R-:W-:Y:S01]  /*6970*/  F2FP.SATFINITE.E4M3.F32.PACK_AB_MERGE_C R14, R15, R14, RZ ;  /* 0x0000000e0f0e723e */ /* 0x000fe200048070ff */
[----:B------:R-:W-:Y:S01]  /*6980*/  FFMA R27, R39, R40, R27 ;  /* 0x00000028271b7223 */ /* 0x000fe2000000001b */
[----:B------:R-:W-:Y:S01]  /*6990*/  F2FP.SATFINITE.E4M3.F32.PACK_AB_MERGE_C R18, R19, R18, RZ ;  /* 0x000000121312723e */ /* 0x000fe200048070ff */
[C---:B------:R-:W-:Y:S01]  /*69a0*/  FFMA R28, R39.reuse, R65, R28 ;  /* 0x00000041271c7223 */ /* 0x040fe2000000001c */
[C---:B------:R-:W-:Y:S01]  /*69b0*/  FFMA R29, R39.reuse, R66, R29 ;  /* 0x00000042271d7223 */ /* 0x040fe2000000001d */
[----:B------:R-:W-:Y:S01]  /*69c0*/  FFMA R30, R39, R67, R30 ;  /* 0x00000043271e7223 */ /* 0x000fe2000000001e */
[----:B------:R-:W-:Y:S02]  /*69d0*/  F2FP.SATFINITE.E4M3.F32.PACK_AB_MERGE_C R32, R5, R4, R86 ;  /* 0x000000040520723e */ /* 0x000fe40004807056 */
[----:B------:R-:W-:Y:S02]  /*69e0*/  F2FP.SATFINITE.E4M3.F32.PACK_AB_MERGE_C R33, R9, R8, R10 ;  /* 0x000000080921723e */ /* 0x000fe4000480700a */
[----:B------:R-:W-:Y:S02]  /*69f0*/  F2FP.SATFINITE.E4M3.F32.PACK_AB_MERGE_C R34, R13, R12, R14 ;  /* 0x0000000c0d22723e */ /* 0x000fe4000480700e */
[----:B------:R-:W-:Y:S02]  /*6a00*/  F2FP.SATFINITE.E4M3.F32.PACK_AB_MERGE_C R35, R17, R16, R18 ;  /* 0x000000101123723e */ /* 0x000fe40004807012 */
[----:B------:R-:W-:Y:S02]  /*6a10*/  F2FP.SATFINITE.E4M3.F32.PACK_AB_MERGE_C R3, R6, R3, RZ ;  /* 0x000000030603723e */ /* 0x000fe400048070ff */
[----:B------:R-:W-:Y:S01]  /*6a20*/  F2FP.SATFINITE.E4M3.F32.PACK_AB_MERGE_C R5, R22, R21, RZ ;  /* 0x000000151605723e */ /* 0x000fe200048070ff */
[----:B------:R1:W-:Y:S01]  /*6a30*/  STS.128 [R78+UR44+0x1200], R32 ;  /* 0x001200204e007988 */ /* 0x0003e20008000c2c */
[----:B------:R-:W-:Y:S02]  /*6a40*/  F2FP.SATFINITE.E4M3.F32.PACK_AB_MERGE_C R6, R26, R25, RZ ;  /* 0x000000191a06723e */ /* 0x000fe400048070ff */
[----:B------:R-:W-:Y:S02]  /*6a50*/  F2FP.SATFINITE.E4M3.F32.PACK_AB_MERGE_C R29, R30, R29, RZ ;  /* 0x0000001d1e1d723e */ /* 0x000fe400048070ff */
[----:B------:R-:W-:Y:S02]  /*6a60*/  F2FP.SATFINITE.E4M3.F32.PACK_AB_MERGE_C R5, R20, R7, R5 ;  /* 0x000000071405723e */ /* 0x000fe40004807005 */
[----:B------:R-:W-:Y:S02]  /*6a70*/  F2FP.SATFINITE.E4M3.F32.PACK_AB_MERGE_C R4, R2, R0, R3 ;  /* 0x000000000204723e */ /* 0x000fe40004807003 */
[----:B------:R-:W-:Y:S02]  /*6a80*/  F2FP.SATFINITE.E4M3.F32.PACK_AB_MERGE_C R6, R24, R23, R6 ;  /* 0x000000171806723e */ /* 0x000fe40004807006 */
[----:B------:R-:W-:Y:S05]  /*6a90*/  F2FP.SATFINITE.E4M3.F32.PACK_AB_MERGE_C R7, R28, R27, R29 ;  /* 0x0000001b1c07723e */ /* 0x000fea000480701d */
[----:B------:R1:W-:Y:S01]  /*6aa0*/  STS.128 [R77+0x1010], R4 ;  /* 0x001010044d007388 */ /* 0x0003e20000000c00 */
[----:B------:R-:W-:Y:S01]  /*6ab0*/  @!PT LDS RZ, [RZ] ;  /* 0x00000000fffff984 */ /* 0x000fe20000000800 */
[----:B------:R-:W-:Y:S01]  /*6ac0*/  @!PT LDS RZ, [RZ] ;  /* 0x00000000fffff984 */ /* 0x000fe20000000800 */
[----:B------:R-:W-:Y:S01]  /*6ad0*/  @!PT LDS RZ, [RZ] ;  /* 0x00000000fffff984 */ /* 0x000fe20000000800 */
[----:B------:R-:W-:Y:S01]  /*6ae0*/  @!PT LDS RZ, [RZ] ;  /* 0x00000000fffff984 */ /* 0x000fe20000000800 */
[----:B------:R3:W-:Y:S07]  /*6af0*/  MEMBAR.ALL.CTA ;  /* 0x0000000000007992 */ /* 0x0007ee0000008000 */
[----:B---3--:R-:W3:Y:S02]  /*6b00*/  FENCE.VIEW.ASYNC.S ;  /* 0x00000000000073c6 */ /* 0x008ee40000000000 */
[----:B---3--:R-:W-:Y:S06]  /*6b10*/  BAR.SYNC.DEFER_BLOCKING 0x1, 0x80 ;  /* 0x0042000000007b1d */ /* 0x008fec0000010000 */
[----:B------:R-:W-:Y:S05]  /*6b20*/  @P0 BRA `(.L_x_102) ;  /* 0x0000000000300947 */ /* 0x000fea0003800000 */
[----:B------:R-:W-:Y:S02]  /*6b30*/  UIADD3 UR4, UPT, UPT, UR44, 0x1200, URZ ;  /* 0x000012002c047890 */ /* 0x000fe4000fffe0ff */
[----:B------:R-:W-:Y:S02]  /*6b40*/  USHF.L.U32 UR9, UR45, 0x6, URZ ;  /* 0x000000062d097899 */ /* 0x000fe400080006ff */
[----:B------:R-:W-:Y:S02]  /*6b50*/  USHF.L.U32 UR10, UR46, 0x6, URZ ;  /* 0x000000062e0a7899 */ /* 0x000fe400080006ff */
[----:B------:R-:W-:Y:S01]  /*6b60*/  MOV R85, UR4 ;  /* 0x0000000400557c02 */ /* 0x000fe20008000f00 */
[----:B------:R-:W-:Y:S01]  /*6b70*/  UIADD3 UR4, UP0, UPT, UR62, 0x680, URZ ;  /* 0x000006803e047890 */ /* 0x000fe2000ff1e0ff */
[----:B------:R-:W-:Y:S02]  /*6b80*/  UMOV UR11, UR36 ;  /* 0x00000024000b7c82 */ /* 0x000fe40008000000 */
[----:B------:R-:W-:Y:S01]  /*6b90*/  R2UR UR8, R85 ;  /* 0x00000000550872ca */ /* 0x000fe200000e0000 */
[----:B------:R-:W-:Y:S11]  /*6ba0*/  UIADD3.X UR5, UPT, UPT, URZ, UR63, URZ, UP0, !UPT ;  /* 0x0000003fff057290 */ /* 0x000ff600087fe4ff */
[----:B------:R-:W-:Y:S01]  /*6bb0*/  @!UPT UIADD3 URZ, UPT, UPT, URZ, URZ, URZ ;  /* 0x000000fffffff290 */ /* 0x000fe2000fffe0ff */
[----:B------:R3:W-:Y:S01]  /*6bc0*/  UTMASTG.3D [UR8], [UR4] ;  /* 0x00000008040073b5 */ /* 0x0007e20008010000 */
[----:B------:R0:W-:Y:S01]  /*6bd0*/  UTMACMDFLUSH ;  /* 0x00000000000079b7 */ /* 0x0001e20000000000 */
[----:B---3--:R-:W-:Y:S04]  /*6be0*/  DEPBAR.LE SB0, 0x0 ;  /* 0x000080000000791a */ /* 0x008fe80000000000 */
.L_x_102:
[----:B------:R-:W-:Y:S05]  /*6bf0*/  BSYNC.RECONVERGENT B0 ;  /* 0x0000000000007941 */ /* 0x000fea0003800200 */
.L_x_101:
[----:B------:R-:W-:Y:S01]  /*6c00*/  BAR.SYNC.DEFER_BLOCKING 0x1, 0x80 ;  /* 0x0042000000007b1d */ /* 0x000fe20000010000 */
[----:B------:R-:W-:Y:S01]  /*6c10*/  ISETP.NE.AND P0, PT, R81, 0x2, PT ;  /* 0x000000025100780c */ /* 0x000fe20003f05270 */
[----:B------:R-:W-:Y:S01]  /*6c20*/  UISETP.NE.AND UP0, UPT, UR47, URZ, UPT ;  /* 0x000000ff2f00728c */ /* 0x000fe2000bf05270 */
[----:B------:R-:W-:Y:S01]  /*6c30*/  ISETP.NE.AND P1, PT, R36, 0x4, PT ;  /* 0x000000042400780c */ /* 0x000fe20003f25270 */
[----:B------:R-:W-:Y:S01]  /*6c40*/  UIADD3 UR45, UPT, UPT, UR37, UR57, URZ ;  /* 0x00000039252d7290 */ /* 0x000fe2000fffe0ff */
[----:B------:R-:W-:Y:S01]  /*6c50*/  SEL R2, RZ, 0x1, P0 ;  /* 0x00000001ff027807 */ /* 0x000fe20000000000 */
[----:B------:R-:W-:Y:S01]  /*6c60*/  UIADD3 UR46, UPT, UPT, UR38, UR60, URZ ;  /* 0x0000003c262e7290 */ /* 0x000fe2000fffe0ff */
[----:B------:R-:W-:Y:S02]  /*6c70*/  SEL R0, RZ, 0x1, P1 ;  /* 0x00000001ff007807 */ /* 0x000fe40000800000 */
[----:B------:R-:W-:Y:S02]  /*6c80*/  LOP3.LUT R83, R83, R2, RZ, 0x3c, !PT ;  /* 0x0000000253537212 */ /* 0x000fe400078e3cff */
[----:B------:R-:W-:Y:S02]  /*6c90*/  LOP3.LUT R84, R84, R0, RZ, 0x3c, !PT ;  /* 0x0000000054547212 */ /* 0x000fe400078e3cff */
[----:B------:R-:W-:Y:S02]  /*6ca0*/  SEL R81, R81, RZ, P0 ;  /* 0x000000ff51517207 */ /* 0x000fe40000000000 */
[----:B------:R-:W-:Y:S01]  /*6cb0*/  SEL R36, R36, RZ, P1 ;  /* 0x000000ff24247207 */ /* 0x000fe20000800000 */
[----:B------:R-:W-:Y:S01]  /*6cc0*/  UMOV UR36, UR55 ;  /* 0x0000003700247c82 */ /* 0x000fe20008000000 */
[----:B------:R-:W-:Y:S05]  /*6cd0*/  BRA.U UP0, `(.L_x_103) ;  /* 0xffffffe5002c7547 */ /* 0x000fea000b83ffff */
[----:B------:R-:W-:Y:S05]  /*6ce0*/  EXIT ;  /* 0x000000000000794d */ /* 0x000fea0003800000 */
.L_x_24:
[----:B---3--:R3:W4:Y:S02]  /*6cf0*/  SYNCS.PHASECHK.TRANS64.TRYWAIT P0, [R0+URZ+0xf0], R2 ;  /* 0x0000f002000075a7 */ /* 0x00872400080011ff */
[----:B----4-:R-:W-:Y:S05]  /*6d00*/  @!P0 NANOSLEEP.SYNCS 0x989680 ;  /* 0x009896800000895d */ /* 0x010fea0003900000 */
[----:B------:R-:W4:Y:S02]  /*6d10*/  @!P0 SYNCS.PHASECHK.TRANS64 P0, [R0+URZ+0xf0], R2 ;  /* 0x0000f002000085a7 */ /* 0x000f2400080010ff */
[----:B----4-:R-:W-:Y:S05]  /*6d20*/  @!P0 BRA `(.L_x_24) ;  /* 0xfffffffc00f08947 */ /* 0x010fea000383ffff */
[----:B------:R-:W-:Y:S05]  /*6d30*/  BRA `(.L_x_104) ;  /* 0xffffffa800b87947 */ /* 0x000fea000383ffff */
.L_x_27:
[----:B--2---:R-:W-:-:S07]  /*6d40*/  MOV R0, UR33 ;  /* 0x0000002100007c02 */ /* 0x004fce0008000f00 */
.L_x_105:
[----:B--2---:R2:W3:Y:S02]  /*6d50*/  SYNCS.PHASECHK.TRANS64.TRYWAIT P0, [R0+URZ+0x30], R3 ;  /* 0x00003003000075a7 */ /* 0x0044e400080011ff */
[----:B---3--:R-:W-:Y:S05]  /*6d60*/  @!P0 NANOSLEEP.SYNCS 0x989680 ;  /* 0x009896800000895d */ /* 0x008fea0003900000 */
[----:B------:R-:W3:Y:S02]  /*6d70*/  @!P0 SYNCS.PHASECHK.TRANS64 P0, [R0+URZ+0x30], R3 ;  /* 0x00003003000085a7 */ /* 0x000ee400080010ff */
[----:B---3--:R-:W-:Y:S05]  /*6d80*/  @!P0 BRA `(.L_x_105) ;  /* 0xfffffffc00f08947 */ /* 0x008fea000383ffff */
[----:B------:R-:W-:Y:S05]  /*6d90*/  BRA `(.L_x_26) ;  /* 0xffffffac00007947 */ /* 0x000fea000383ffff */
.L_x_34:
[----:B-1----:R-:W-:-:S07]  /*6da0*/  MOV R0, UR33 ;  /* 0x0000002100007c02 */ /* 0x002fce0008000f00 */
.L_x_106:
[----:B-1----:R1:W2:Y:S02]  /*6db0*/  SYNCS.PHASECHK.TRANS64.TRYWAIT P0, [R0+URZ+0x30], R3 ;  /* 0x00003003000075a7 */ /* 0x0022a400080011ff */
[----:B--2---:R-:W-:Y:S05]  /*6dc0*/  @!P0 NANOSLEEP.SYNCS 0x989680 ;  /* 0x009896800000895d */ /* 0x004fea0003900000 */
[----:B------:R-:W2:Y:S02]  /*6dd0*/  @!P0 SYNCS.PHASECHK.TRANS64 P0, [R0+URZ+0x30], R3 ;  /* 0x00003003000085a7 */ /* 0x000ea400080010ff */
[----:B--2---:R-:W-:Y:S05]  /*6de0*/  @!P0 BRA `(.L_x_106) ;  /* 0xfffffffc00f08947 */ /* 0x004fea000383ffff */
[----:B------:R-:W-:Y:S05]  /*6df0*/  BRA `(.L_x_33) ;  /* 0xffffffac00f47947 */ /* 0x000fea000383ffff */
.L_x_39:
[----:B-1----:R1:W2:Y:S02]  /*6e00*/  SYNCS.PHASECHK.TRANS64.TRYWAIT P0, [R3+URZ+0x80], R0 ;  /* 0x00008000030075a7 */ /* 0x0022a400080011ff */
[----:B--2---:R-:W-:Y:S05]  /*6e10*/  @!P0 NANOSLEEP.SYNCS 0x989680 ;  /* 0x009896800000895d */ /* 0x004fea0003900000 */
[----:B------:R-:W2:Y:S02]  /*6e20*/  @!P0 SYNCS.PHASECHK.TRANS64 P0, [R3+URZ+0x80], R0 ;  /* 0x00008000030085a7 */ /* 0x000ea400080010ff */
[----:B--2---:R-:W-:Y:S05]  /*6e30*/  @!P0 BRA `(.L_x_39) ;  /* 0xfffffffc00f08947 */ /* 0x004fea000383ffff */
[----:B------:R-:W-:Y:S05]  /*6e40*/  BRA `(.L_x_107) ;  /* 0xffffffb000c87947 */ /* 0x000fea000383ffff */
.L_x_43:
[----:B------:R-:W-:-:S07]  /*6e50*/  MOV R0, UR4 ;  /* 0x0000000400007c02 */ /* 0x000fce0008000f00 */
.L_x_108:
[----:B-1----:R1:W2:Y:S02]  /*6e60*/  SYNCS.PHASECHK.TRANS64.TRYWAIT P0, [R0+URZ], R2 ;  /* 0x00000002000075a7 */ /* 0x0022a400080011ff */
[----:B--2---:R-:W-:Y:S05]  /*6e70*/  @!P0 NANOSLEEP.SYNCS 0x989680 ;  /* 0x009896800000895d */ /* 0x004fea0003900000 */
[----:B------:R-:W2:Y:S02]  /*6e80*/  @!P0 SYNCS.PHASECHK.TRANS64 P0, [R0+URZ], R2 ;  /* 0x00000002000085a7 */ /* 0x000ea400080010ff */
[----:B--2---:R-:W-:Y:S05]  /*6e90*/  @!P0 BRA `(.L_x_108) ;  /* 0xfffffffc00f08947 */ /* 0x004fea000383ffff */
[----:B------:R-:W-:Y:S05]  /*6ea0*/  BRA `(.L_x_109) ;  /* 0xffffffb8006c7947 */ /* 0x000fea000383ffff */
.L_x_44:
[----:B------:R-:W-:-:S07]  /*6eb0*/  MOV R0, UR5 ;  /* 0x0000000500007c02 */ /* 0x000fce0008000f00 */
.L_x_110:
[----:B-1----:R1:W2:Y:S02]  /*6ec0*/  SYNCS.PHASECHK.TRANS64.TRYWAIT P0, [R0+URZ], R3 ;  /* 0x00000003000075a7 */ /* 0x0022a400080011ff */
[----:B--2---:R-:W-:Y:S05]  /*6ed0*/  @!P0 NANOSLEEP.SYNCS 0x989680 ;  /* 0x009896800000895d */ /* 0x004fea0003900000 */
[----:B------:R-:W2:Y:S02]  /*6ee0*/  @!P0 SYNCS.PHASECHK.TRANS64 P0, [R0+URZ], R3 ;  /* 0x00000003000085a7 */ /* 0x000ea400080010ff */
[----:B--2---:R-:W-:Y:S05]  /*6ef0*/  @!P0 BRA `(.L_x_110) ;  /* 0xfffffffc00f08947 */ /* 0x004fea000383ffff */
[----:B------:R-:W-:Y:S05]  /*6f00*/  BRA `(.L_x_111) ;  /* 0xffffffb800787947 */ /* 0x000fea000383ffff */
.L_x_45:
[----:B------:R-:W-:-:S07]  /*6f10*/  MOV R0, UR5 ;  /* 0x0000000500007c02 */ /* 0x000fce0008000f00 */
.L_x_112:
[----:B-1----:R1:W2:Y:S02]  /*6f20*/  SYNCS.PHASECHK.TRANS64.TRYWAIT P0, [R0+URZ], R3 ;  /* 0x00000003000075a7 */ /* 0x0022a400080011ff */
[----:B--2---:R-:W-:Y:S05]  /*6f30*/  @!P0 NANOSLEEP.SYNCS 0x989680 ;  /* 0x009896800000895d */ /* 0x004fea0003900000 */
[----:B------:R-:W2:Y:S02]  /*6f40*/  @!P0 SYNCS.PHASECHK.TRANS64 P0, [R0+URZ], R3 ;  /* 0x00000003000085a7 */ /* 0x000ea400080010ff */
[----:B--2---:R-:W-:Y:S05]  /*6f50*/  @!P0 BRA `(.L_x_112) ;  /* 0xfffffffc00f08947 */ /* 0x004fea000383ffff */
[----:B------:R-:W-:Y:S05]  /*6f60*/  BRA `(.L_x_113) ;  /* 0xffffffb800847947 */ /* 0x000fea000383ffff */
.L_x_46:
[----:B------:R-:W-:-:S07]  /*6f70*/  MOV R0, UR5 ;  /* 0x0000000500007c02 */ /* 0x000fce0008000f00 */
.L_x_114:
[----:B-1----:R1:W2:Y:S02]  /*6f80*/  SYNCS.PHASECHK.TRANS64.TRYWAIT P0, [R0+URZ], R3 ;  /* 0x00000003000075a7 */ /* 0x0022a400080011ff */
[----:B--2---:R-:W-:Y:S05]  /*6f90*/  @!P0 NANOSLEEP.SYNCS 0x989680 ;  /* 0x009896800000895d */ /* 0x004fea0003900000 */
[----:B------:R-:W2:Y:S02]  /*6fa0*/  @!P0 SYNCS.PHASECHK.TRANS64 P0, [R0+URZ], R3 ;  /* 0x00000003000085a7 */ /* 0x000ea400080010ff */
[----:B--2---:R-:W-:Y:S05]  /*6fb0*/  @!P0 BRA `(.L_x_114) ;  /* 0xfffffffc00f08947 */ /* 0x004fea000383ffff */
[----:B------:R-:W-:Y:S05]  /*6fc0*/  BRA `(.L_x_115) ;  /* 0xffffffb800907947 */ /* 0x000fea000383ffff */
.L_x_47:
[----:B------:R-:W-:-:S07]  /*6fd0*/  MOV R0, UR5 ;  /* 0x0000000500007c02 */ /* 0x000fce0008000f00 */
.L_x_116:
[----:B-1----:R1:W2:Y:S02]  /*6fe0*/  SYNCS.PHASECHK.TRANS64.TRYWAIT P0, [R0+URZ], R3 ;  /* 0x00000003000075a7 */ /* 0x0022a400080011ff */
[----:B--2---:R-:W-:Y:S05]  /*6ff0*/  @!P0 NANOSLEEP.SYNCS 0x989680 ;  /* 0x009896800000895d */ /* 0x004fea0003900000 */
[----:B------:R-:W2:Y:S02]  /*7000*/  @!P0 SYNCS.PHASECHK.TRANS64 P0, [R0+URZ], R3 ;  /* 0x00000003000085a7 */ /* 0x000ea400080010ff */
[----:B--2---:R-:W-:Y:S05]  /*7010*/  @!P0 BRA `(.L_x_116) ;  /* 0xfffffffc00f08947 */ /* 0x004fea000383ffff */
[----:B------:R-:W-:Y:S05]  /*7020*/  BRA `(.L_x_117) ;  /* 0xffffffb8009c7947 */ /* 0x000fea000383ffff */
.L_x_50:
[----:B--2---:R2:W3:Y:S02]  /*7030*/  SYNCS.PHASECHK.TRANS64.TRYWAIT P0, [R2+URZ+0xe0], R4 ;  /* 0x0000e004020075a7 */ /* 0x0044e400080011ff */
[----:B---3--:R-:W-:Y:S05]  /*7040*/  @!P0 NANOSLEEP.SYNCS 0x989680 ;  /* 0x009896800000895d */ /* 0x008fea0003900000 */
[----:B------:R-:W3:Y:S02]  /*7050*/  @!P0 SYNCS.PHASECHK.TRANS64 P0, [R2+URZ+0xe0], R4 ;  /* 0x0000e004020085a7 */ /* 0x000ee400080010ff */
[----:B---3--:R-:W-:Y:S05]  /*7060*/  @!P0 BRA `(.L_x_50) ;  /* 0xfffffffc00f08947 */ /* 0x008fea000383ffff */
[----:B------:R-:W-:Y:S05]  /*7070*/  BRA `(.L_x_118) ;  /* 0xffffffb800f87947 */ /* 0x000fea000383ffff */
.L_x_51:
[----:B------:R-:W-:-:S07]  /*7080*/  MOV R2, UR4 ;  /* 0x0000000400027c02 */ /* 0x000fce0008000f00 */
.L_x_119:
[----:B--2---:R2:W3:Y:S02]  /*7090*/  SYNCS.PHASECHK.TRANS64.TRYWAIT P0, [R2+URZ+0x90], R5 ;  /* 0x00009005020075a7 */ /* 0x0044e400080011ff */
[----:B---3--:R-:W-:Y:S05]  /*70a0*/  @!P0 NANOSLEEP.SYNCS 0x989680 ;  /* 0x009896800000895d */ /* 0x008fea0003900000 */
[----:B------:R-:W3:Y:S02]  /*70b0*/  @!P0 SYNCS.PHASECHK.TRANS64 P0, [R2+URZ+0x90], R5 ;  /* 0x00009005020085a7 */ /* 0x000ee400080010ff */
[----:B---3--:R-:W-:Y:S05]  /*70c0*/  @!P0 BRA `(.L_x_119) ;  /* 0xfffffffc00f08947 */ /* 0x008fea000383ffff */
[----:B------:R-:W-:Y:S05]  /*70d0*/  BRA `(.L_x_120) ;  /* 0xffffffbc00087947 */ /* 0x000fea000383ffff */
.L_x_52:
[----:B--2---:R2:W3:Y:S02]  /*70e0*/  SYNCS.PHASECHK.TRANS64.TRYWAIT P1, [R2+URZ+0x80], R4 ;  /* 0x00008004020075a7 */ /* 0x0044e400080211ff */
[----:B---3--:R-:W-:Y:S05]  /*70f0*/  @!P1 NANOSLEEP.SYNCS 0x989680 ;  /* 0x009896800000995d */ /* 0x008fea0003900000 */
[----:B------:R-:W3:Y:S02]  /*7100*/  @!P1 SYNCS.PHASECHK.TRANS64 P1, [R2+URZ+0x80], R4 ;  /* 0x00008004020095a7 */ /* 0x000ee400080210ff */
[----:B---3--:R-:W-:Y:S05]  /*7110*/  @!P1 BRA `(.L_x_52) ;  /* 0xfffffffc00f09947 */ /* 0x008fea000383ffff */
[----:B------:R-:W-:Y:S05]  /*7120*/  BRA `(.L_x_121) ;  /* 0xffffffbc00387947 */ /* 0x000fea000383ffff */
.L_x_55:
[----:B------:R-:W-:-:S07]  /*7130*/  MOV R0, UR4 ;  /* 0x0000000400007c02 */ /* 0x000fce0008000f00 */
.L_x_122:
[----:B--2---:R2:W3:Y:S02]  /*7140*/  SYNCS.PHASECHK.TRANS64.TRYWAIT P0, [R0+URZ+0x90], R2 ;  /* 0x00009002000075a7 */ /* 0x0044e400080011ff */
[----:B---3--:R-:W-:Y:S05]  /*7150*/  @!P0 NANOSLEEP.SYNCS 0x989680 ;  /* 0x009896800000895d */ /* 0x008fea0003900000 */
[----:B------:R-:W3:Y:S02]  /*7160*/  @!P0 SYNCS.PHASECHK.TRANS64 P0, [R0+URZ+0x90], R2 ;  /* 0x00009002000085a7 */ /* 0x000ee400080010ff */
[----:B---3--:R-:W-:Y:S05]  /*7170*/  @!P0 BRA `(.L_x_122) ;  /* 0xfffffffc00f08947 */ /* 0x008fea000383ffff */
[----:B------:R-:W-:Y:S05]  /*7180*/  BRA `(.L_x_54) ;  /* 0xffffffbc008c7947 */ /* 0x000fea000383ffff */
.L_x_62:
[----:B-1----:R1:W2:Y:S02]  /*7190*/  SYNCS.PHASECHK.TRANS64.TRYWAIT P1, [R0+URZ+0x80], R2 ;  /* 0x00008002000075a7 */ /* 0x0022a400080211ff */
[----:B--2---:R-:W-:Y:S05]  /*71a0*/  @!P1 NANOSLEEP.SYNCS 0x989680 ;  /* 0x009896800000995d */ /* 0x004fea0003900000 */
[----:B------:R-:W2:Y:S02]  /*71b0*/  @!P1 SYNCS.PHASECHK.TRANS64 P1, [R0+URZ+0x80], R2 ;  /* 0x00008002000095a7 */ /* 0x000ea400080210ff */
[----:B--2---:R-:W-:Y:S05]  /*71c0*/  @!P1 BRA `(.L_x_62) ;  /* 0xfffffffc00f09947 */ /* 0x004fea000383ffff */
[----:B------:R-:W-:Y:S05]  /*71d0*/  BRA `(.L_x_123) ;  /* 0xffffffc400207947 */ /* 0x000fea000383ffff */
.L_x_63:
[----:B------:R-:W-:-:S07]  /*71e0*/  MOV R2, UR46 ;  /* 0x0000002e00027c02 */ /* 0x000fce0008000f00 */
.L_x_124:
[----:B-1----:R1:W2:Y:S02]  /*71f0*/  SYNCS.PHASECHK.TRANS64.TRYWAIT P0, [R2+URZ+0xc0], R0 ;  /* 0x0000c000020075a7 */ /* 0x0022a400080011ff */
[----:B--2---:R-:W-:Y:S05]  /*7200*/  @!P0 NANOSLEEP.SYNCS 0x989680 ;  /* 0x009896800000895d */ /* 0x004fea0003900000 */
[----:B------:R-:W2:Y:S02]  /*7210*/  @!P0 SYNCS.PHASECHK.TRANS64 P0, [R2+URZ+0xc0], R0 ;  /* 0x0000c000020085a7 */ /* 0x000ea400080010ff */
[----:B--2---:R-:W-:Y:S05]  /*7220*/  @!P0 BRA `(.L_x_124) ;  /* 0xfffffffc00f08947 */ /* 0x004fea000383ffff */
[----:B------:R-:W-:Y:S05]  /*7230*/  BRA `(.L_x_125) ;  /* 0xffffffc400707947 */ /* 0x000fea000383ffff */
.L_x_66:
[----:B------:R-:W-:Y:S07]  /*7240*/  MOV R0, UR7 ;  /* 0x0000000700007c02 */ /* 0x000fee0008000f00 */
.L_x_126:
[----:B-1----:R1:W2:Y:S02]  /*7250*/  SYNCS.PHASECHK.TRANS64.TRYWAIT P0, [R0+URZ], R2 ;  /* 0x00000002000075a7 */ /* 0x0022a400080011ff */
[----:B--2---:R-:W-:Y:S05]  /*7260*/  @!P0 NANOSLEEP.SYNCS 0x989680 ;  /* 0x009896800000895d */ /* 0x004fea0003900000 */
[----:B------:R-:W2:Y:S02]  /*7270*/  @!P0 SYNCS.PHASECHK.TRANS64 P0, [R0+URZ], R2 ;  /* 0x00000002000085a7 */ /* 0x000ea400080010ff */
[----:B--2---:R-:W-:Y:S05]  /*7280*/  @!P0 BRA `(.L_x_126) ;  /* 0xfffffffc00f08947 */ /* 0x004fea000383ffff */
[----:B------:R-:W-:Y:S05]  /*7290*/  BRA `(.L_x_65) ;  /* 0xffffffc4008c7947 */ /* 0x000fea000383ffff */
.L_x_69:
[----:B------:R-:W-:-:S07]  /*72a0*/  MOV R0, UR4 ;  /* 0x0000000400007c02 */ /* 0x000fce0008000f00 */
.L_x_127:
[----:B--2---:R2:W4:Y:S02]  /*72b0*/  SYNCS.PHASECHK.TRANS64.TRYWAIT P0, [R0+URZ], R2 ;  /* 0x00000002000075a7 */ /* 0x00452400080011ff */
[----:B----4-:R-:W-:Y:S05]  /*72c0*/  @!P0 NANOSLEEP.SYNCS 0x989680 ;  /* 0x009896800000895d */ /* 0x010fea0003900000 */
[----:B------:R-:W4:Y:S02]  /*72d0*/  @!P0 SYNCS.PHASECHK.TRANS64 P0, [R0+URZ], R2 ;  /* 0x00000002000085a7 */ /* 0x000f2400080010ff */
[----:B----4-:R-:W-:Y:S05]  /*72e0*/  @!P0 BRA `(.L_x_127) ;  /* 0xfffffffc00f08947 */ /* 0x010fea000383ffff */
[----:B------:R-:W-:Y:S05]  /*72f0*/  BRA `(.L_x_128) ;  /* 0xffffffc800b87947 */ /* 0x000fea000383ffff */
.L_x_70:
[----:B------:R-:W-:-:S07]  /*7300*/  MOV R0, UR5 ;  /* 0x0000000500007c02 */ /* 0x000fce0008000f00 */
.L_x_129:
[----:B-1----:R1:W2:Y:S02]  /*7310*/  SYNCS.PHASECHK.TRANS64.TRYWAIT P0, [R0+URZ], R3 ;  /* 0x00000003000075a7 */ /* 0x0022a400080011ff */
[----:B--2---:R-:W-:Y:S05]  /*7320*/  @!P0 NANOSLEEP.SYNCS 0x989680 ;  /* 0x009896800000895d */ /* 0x004fea0003900000 */
[----:B------:R-:W2:Y:S02]  /*7330*/  @!P0 SYNCS.PHASECHK.TRANS64 P0, [R0+URZ], R3 ;  /* 0x00000003000085a7 */ /* 0x000ea400080010ff */
[----:B--2---:R-:W-:Y:S05]  /*7340*/  @!P0 BRA `(.L_x_129) ;  /* 0xfffffffc00f08947 */ /* 0x004fea000383ffff */
[----:B------:R-:W-:Y:S05]  /*7350*/  BRA `(.L_x_130) ;  /* 0xffffffc800c47947 */ /* 0x000fea000383ffff */
.L_x_71:
[----:B------:R-:W-:-:S07]  /*7360*/  MOV R0, UR5 ;  /* 0x0000000500007c02 */ /* 0x000fce0008000f00 */
.L_x_131:
[----:B-1----:R1:W2:Y:S02]  /*7370*/  SYNCS.PHASECHK.TRANS64.TRYWAIT P0, [R0+URZ], R3 ;  /* 0x00000003000075a7 */ /* 0x0022a400080011ff */
[----:B--2---:R-:W-:Y:S05]  /*7380*/  @!P0 NANOSLEEP.SYNCS 0x989680 ;  /* 0x009896800000895d */ /* 0x004fea0003900000 */
[----:B------:R-:W2:Y:S02]  /*7390*/  @!P0 SYNCS.PHASECHK.TRANS64 P0, [R0+URZ], R3 ;  /* 0x00000003000085a7 */ /* 0x000ea400080010ff */
[----:B--2---:R-:W-:Y:S05]  /*73a0*/  @!P0 BRA `(.L_x_131) ;  /* 0xfffffffc00f08947 */ /* 0x004fea000383ffff */
[----:B------:R-:W-:Y:S05]  /*73b0*/  BRA `(.L_x_132) ;  /* 0xffffffc800d07947 */ /* 0x000fea000383ffff */
.L_x_72:
[----:B-1----:R-:W-:-:S07]  /*73c0*/  MOV R0, UR4 ;  /* 0x0000000400007c02 */ /* 0x002fce0008000f00 */
.L_x_133:
[----:B-1----:R1:W2:Y:S02]  /*73d0*/  SYNCS.PHASECHK.TRANS64.TRYWAIT P0, [R0+URZ], R2 ;  /* 0x00000002000075a7 */ /* 0x0022a400080011ff */
[----:B--2---:R-:W-:Y:S05]  /*73e0*/  @!P0 NANOSLEEP.SYNCS 0x989680 ;  /* 0x009896800000895d */ /* 0x004fea0003900000 */
[----:B------:R-:W2:Y:S02]  /*73f0*/  @!P0 SYNCS.PHASECHK.TRANS64 P0, [R0+URZ], R2 ;  /* 0x00000002000085a7 */ /* 0x000ea400080010ff */
[----:B--2---:R-:W-:Y:S05]  /*7400*/  @!P0 BRA `(.L_x_133) ;  /* 0xfffffffc00f08947 */ /* 0x004fea000383ffff */
[----:B------:R-:W-:Y:S05]  /*7410*/  BRA `(.L_x_134) ;  /* 0xffffffc800dc7947 */ /* 0x000fea000383ffff */
.L_x_77:
[----:B--2---:R2:W3:Y:S02]  /*7420*/  SYNCS.PHASECHK.TRANS64.TRYWAIT P0, [R3+URZ+0x80], R0 ;  /* 0x00008000030075a7 */ /* 0x0044e400080011ff */
[----:B---3--:R-:W-:Y:S05]  /*7430*/  @!P0 NANOSLEEP.SYNCS 0x989680 ;  /* 0x009896800000895d */ /* 0x008fea0003900000 */
[----:B------:R-:W3:Y:S02]  /*7440*/  @!P0 SYNCS.PHASECHK.TRANS64 P0, [R3+URZ+0x80], R0 ;  /* 0x00008000030085a7 */ /* 0x000ee400080010ff */
[----:B---3--:R-:W-:Y:S05]  /*7450*/  @!P0 BRA `(.L_x_77) ;  /* 0xfffffffc00f08947 */ /* 0x008fea000383ffff */
[----:B------:R-:W-:Y:S05]  /*7460*/  BRA `(.L_x_135) ;  /* 0xffffffd000047947 */ /* 0x000fea000383ffff */
.L_x_80:
[----:B--2---:R-:W-:Y:S07]  /*7470*/  MOV R0, UR17 ;  /* 0x0000001100007c02 */ /* 0x004fee0008000f00 */
.L_x_136:
[----:B--2---:R2:W3:Y:S02]  /*7480*/  SYNCS.PHASECHK.TRANS64.TRYWAIT P1, [R0+URZ+0x78], R3 ;  /* 0x00007803000075a7 */ /* 0x0044e400080211ff */
[----:B---3--:R-:W-:Y:S05]  /*7490*/  @!P1 NANOSLEEP.SYNCS 0x989680 ;  /* 0x009896800000995d */ /* 0x008fea0003900000 */
[----:B------:R-:W3:Y:S02]  /*74a0*/  @!P1 SYNCS.PHASECHK.TRANS64 P1, [R0+URZ+0x78], R3 ;  /* 0x00007803000095a7 */ /* 0x000ee400080210ff */
[----:B---3--:R-:W-:Y:S05]  /*74b0*/  @!P1 BRA `(.L_x_136) ;  /* 0xfffffffc00f09947 */ /* 0x008fea000383ffff */
[----:B------:R-:W-:Y:S05]  /*74c0*/  BRA `(.L_x_79) ;  /* 0xffffffd400787947 */ /* 0x000fea000383ffff */
.L_x_83:
[----:B--2---:R-:W-:Y:S07]  /*74d0*/  MOV R0, UR17 ;  /* 0x0000001100007c02 */ /* 0x004fee0008000f00 */
.L_x_137:
[----:B--2---:R2:W3:Y:S02]  /*74e0*/  SYNCS.PHASECHK.TRANS64.TRYWAIT P0, [R0+URZ+0x68], R2 ;  /* 0x00006802000075a7 */ /* 0x0044e400080011ff */
[----:B---3--:R-:W-:Y:S05]  /*74f0*/  @!P0 NANOSLEEP.SYNCS 0x989680 ;  /* 0x009896800000895d */ /* 0x008fea0003900000 */
[----:B------:R-:W3:Y:S02]  /*7500*/  @!P0 SYNCS.PHASECHK.TRANS64 P0, [R0+URZ+0x68], R2 ;  /* 0x00006802000085a7 */ /* 0x000ee400080010ff */
[----:B---3--:R-:W-:Y:S05]  /*7510*/  @!P0 BRA `(.L_x_137) ;  /* 0xfffffffc00f08947 */ /* 0x008fea000383ffff */
[----:B------:R-:W-:Y:S05]  /*7520*/  BRA `(.L_x_138) ;  /* 0xffffffd400cc7947 */ /* 0x000fea000383ffff */
.L_x_86:
[----:B---3--:R3:W1:Y:S02]  /*7530*/  SYNCS.PHASECHK.TRANS64.TRYWAIT P0, [R3+URZ+0x80], R0 ;  /* 0x00008000030075a7 */ /* 0x00866400080011ff */
[----:B-1----:R-:W-:Y:S05]  /*7540*/  @!P0 NANOSLEEP.SYNCS 0x989680 ;  /* 0x009896800000895d */ /* 0x002fea0003900000 */
[----:B------:R-:W1:Y:S02]  /*7550*/  @!P0 SYNCS.PHASECHK.TRANS64 P0, [R3+URZ+0x80], R0 ;  /* 0x00008000030085a7 */ /* 0x000e6400080010ff */
[----:B-1----:R-:W-:Y:S05]  /*7560*/  @!P0 BRA `(.L_x_86) ;  /* 0xfffffffc00f08947 */ /* 0x002fea000383ffff */
[----:B------:R-:W-:Y:S05]  /*7570*/  BRA `(.L_x_139) ;  /* 0xffffffdc00187947 */ /* 0x000fea000383ffff */
.L_x_97:
[----:B-1----:R-:W-:Y:S04]  /*7580*/  MOV R0, UR44 ;  /* 0x0000002c00007c02 */ /* 0x002fe80008000f00 */
[----:B------:R1:W2:Y:S03]  /*7590*/  SYNCS.PHASECHK.TRANS64.TRYWAIT P1, [R0+URZ+0x60], R4 ;  /* 0x00006004000075a7 */ /* 0x0002a600080211ff */
[----:B--2---:R-:W-:Y:S05]  /*75a0*/  @!P1 NANOSLEEP.SYNCS 0x989680 ;  /* 0x009896800000995d */ /* 0x004fea0003900000 */
[----:B------:R-:W2:Y:S02]  /*75b0*/  @!P1 SYNCS.PHASECHK.TRANS64 P1, [R0+URZ+0x60], R4 ;  /* 0x00006004000095a7 */ /* 0x000ea400080210ff */
[----:B--2---:R-:W-:Y:S05]  /*75c0*/  @!P1 BRA `(.L_x_97) ;  /* 0xfffffffc00ec9947 */ /* 0x004fea000383ffff */
[----:B------:R-:W-:Y:S05]  /*75d0*/  BRA `(.L_x_96) ;  /* 0xffffffe800687947 */ /* 0x000fea000383ffff */
.L_x_99:
[----:B------:R1:W1:Y:S02]  /*75e0*/  SYNCS.PHASECHK.TRANS64.TRYWAIT P1, [R22+URZ+0xa0], R3 ;  /* 0x0000a003160075a7 */ /* 0x00026400080211ff */
[----:B-1----:R-:W-:Y:S05]  /*75f0*/  @!P1 NANOSLEEP.SYNCS 0x989680 ;  /* 0x009896800000995d */ /* 0x002fea0003900000 */
[----:B------:R-:W1:Y:S02]  /*7600*/  @!P1 SYNCS.PHASECHK.TRANS64 P1, [R22+URZ+0xa0], R3 ;  /* 0x0000a003160095a7 */ /* 0x000e6400080210ff */
[----:B-1----:R-:W-:Y:S05]  /*7610*/  @!P1 BRA `(.L_x_99) ;  /* 0xfffffffc00f09947 */ /* 0x002fea000383ffff */
[----:B------:R-:W-:Y:S05]  /*7620*/  BRA `(.L_x_98) ;  /* 0xffffffe800a47947 */ /* 0x000fea000383ffff */
        .weak           $__internal_0_$__cuda_sm10x_tcgen05_guardrail_trap_col_being_dealloced_not_returned_by_alloc
        .type           $__internal_0_$__cuda_sm10x_tcgen05_guardrail_trap_col_being_dealloced_not_returned_by_alloc,@function
        .size           $__internal_0_$__cuda_sm10x_tcgen05_guardrail_trap_col_being_dealloced_not_returned_by_alloc,($__internal_1_$__cuda_sm10x_tcgen05_guardrail_trap_phase_invalid_during_alloc - $__internal_0_$__cuda_sm10x_tcgen05_guardrail_trap_col_being_dealloced_not_returned_by_alloc)
$__internal_0_$__cuda_sm10x_tcgen05_guardrail_trap_col_being_dealloced_not_returned_by_alloc:
[----:B------:R-:W-:Y:S05]  /*7630*/  BPT.TRAP 0x1 ;  /* 0x000000040000795c */ /* 0x000fea0000300000 */
[----:B------:R-:W-:-:S04]  /*7640*/  HFMA2 R3, -RZ, RZ, 0, 0 ;  /* 0x00000000ff037431 */ /* 0x000fc800000001ff */
[----:B------:R-:W-:Y:S05]  /*7650*/  RET.REL.NODEC R2 `(_ZN7cutlass13device_kernelINS_4gemm6kernel13GemmUniversalIN4cute5tupleIJiiiiEEENS1_10collective13CollectiveMmaINS1_35MainloopSm100TmaUmmaWarpSpecializedILi6ELi2ELi4ENS5_IJNS4_1CILi2EEENSA_ILi1EEESC_EEEEENS5_IJNSA_ILi64EEESF_NSA_ILi256EEEEEENS_12float_e4m3_tENS5_IJlSC_lEEESI_SJ_NS4_8TiledMMAINS4_8MMA_AtomIJNS4_10MMA_TraitsINS4_19SM100_MMA_F8F6F4_SSEJSI_SI_fSF_SF_NS4_17integral_constantINS4_4UMMA5MajorELSQ_0EEESR_NSO_INSP_7ScaleInELSS_0EEEST_EEEEEENS4_6LayoutINS5_IJSC_SC_SC_EEENS5_IJNSA_ILi0EEESY_SY_EEEEENS5_IJNS4_10UnderscoreES11_S11_EEEEENS4_13SM90_TMA_LOADENS4_14ComposedLayoutINS4_7SwizzleILi3ELi4ELi3EEENS4_18smem_ptr_flag_bitsILi8EEENSW_INS5_IJNSA_ILi8EEENSA_ILi128EEEEEENS5_IJS1B_SC_EEEEEEEvNS4_8identityENS4_23SM90_TMA_LOAD_MULTICASTES1F_vS1G_EENS_8epilogue10collective18CollectiveEpilogueINS1J_23Sm100TmaWarpSpecializedILi1ELi1ELi32ELb0ELb0EEEJSH_NS5_IJNSW_ISF_SC_EES1O_EEESI_SJ_SI_SJ_NS1J_6fusion15FusionCallbacksIS1N_NS1Q_17LinearCombinationISI_fSI_fLNS_15FloatRoundStyleE2EEESH_S1P_JEEENS4_5SM1004TMEM4LOAD26SM100_TMEM_LOAD_16dp32b32xES14_NS15_INS16_ILi2ELi4ELi3EEES19_NSW_INS5_IJS1A_SF_EEENS5_IJSF_SC_EEEEEEENS4_39AutoVectorizingCopyWithAssumedAlignmentILi128EEENS4_14SM90_TMA_STOREES24_S26_S26_EEEvvEEEEvNT_6ParamsE) ;  /* 0xffffff8802687950 */ /* 0x000fea0003c3ffff */
        .weak           $__internal_1_$__cuda_sm10x_tcgen05_guardrail_trap_phase_invalid_during_alloc
        .type           $__internal_1_$__cuda_sm10x_tcgen05_guardrail_trap_phase_invalid_during_alloc,@function
        .size           $__internal_1_$__cuda_sm10x_tcgen05_guardrail_trap_phase_invalid_during_alloc,($__internal_2_$__cuda_sm10x_tcgen05_guardrail_trap_unallocated_columns_being_dealloced - $__internal_1_$__cuda_sm10x_tcgen05_guardrail_trap_phase_invalid_during_alloc)
$__internal_1_$__cuda_sm10x_tcgen05_guardrail_trap_phase_invalid_during_alloc:
[----:B------:R-:W-:Y:S05]  /*7660*/  BPT.TRAP 0x1 ;  /* 0x000000040000795c */ /* 0x000fea0000300000 */
[----:B------:R-:W-:-:S04]  /*7670*/  MOV R5, 0x0 ;  /* 0x0000000000057802 */ /* 0x000fc80000000f00 */
[----:B------:R-:W-:Y:S05]  /*7680*/  RET.REL.NODEC R4 `(_ZN7cutlass13device_kernelINS_4gemm6kernel13GemmUniversalIN4cute5tupleIJiiiiEEENS1_10collective13CollectiveMmaINS1_35MainloopSm100TmaUmmaWarpSpecializedILi6ELi2ELi4ENS5_IJNS4_1CILi2EEENSA_ILi1EEESC_EEEEENS5_IJNSA_ILi64EEESF_NSA_ILi256EEEEEENS_12float_e4m3_tENS5_IJlSC_lEEESI_SJ_NS4_8TiledMMAINS4_8MMA_AtomIJNS4_10MMA_TraitsINS4_19SM100_MMA_F8F6F4_SSEJSI_SI_fSF_SF_NS4_17integral_constantINS4_4UMMA5MajorELSQ_0EEESR_NSO_INSP_7ScaleInELSS_0EEEST_EEEEEENS4_6LayoutINS5_IJSC_SC_SC_EEENS5_IJNSA_ILi0EEESY_SY_EEEEENS5_IJNS4_10UnderscoreES11_S11_EEEEENS4_13SM90_TMA_LOADENS4_14ComposedLayoutINS4_7SwizzleILi3ELi4ELi3EEENS4_18smem_ptr_flag_bitsILi8EEENSW_INS5_IJNSA_ILi8EEENSA_ILi128EEEEEENS5_IJS1B_SC_EEEEEEEvNS4_8identityENS4_23SM90_TMA_LOAD_MULTICASTES1F_vS1G_EENS_8epilogue10collective18CollectiveEpilogueINS1J_23Sm100TmaWarpSpecializedILi1ELi1ELi32ELb0ELb0EEEJSH_NS5_IJNSW_ISF_SC_EES1O_EEESI_SJ_SI_SJ_NS1J_6fusion15FusionCallbacksIS1N_NS1Q_17LinearCombinationISI_fSI_fLNS_15FloatRoundStyleE2EEESH_S1P_JEEENS4_5SM1004TMEM4LOAD26SM100_TMEM_LOAD_16dp32b32xES14_NS15_INS16_ILi2ELi4ELi3EEES19_NSW_INS5_IJS1A_SF_EEENS5_IJSF_SC_EEEEEEENS4_39AutoVectorizingCopyWithAssumedAlignmentILi128EEENS4_14SM90_TMA_STOREES24_S26_S26_EEEvvEEEEvNT_6ParamsE) ;  /* 0xffffff88045c7950 */ /* 0x000fea0003c3ffff */
        .weak           $__internal_2_$__cuda_sm10x_tcgen05_guardrail_trap_unallocated_columns_being_dealloced
        .type           $__internal_2_$__cuda_sm10x_tcgen05_guardrail_trap_unallocated_columns_being_dealloced,@function
        .size           $__internal_2_$__cuda_sm10x_tcgen05_guardrail_trap_unallocated_columns_being_dealloced,(.L_x_141 - $__internal_2_$__cuda_sm10x_tcgen05_guardrail_trap_unallocated_columns_being_dealloced)
$__internal_2_$__cuda_sm10x_tcgen05_guardrail_trap_unallocated_columns_being_dealloced:
[----:B------:R-:W-:Y:S05]  /*7690*/  BPT.TRAP 0x1 ;  /* 0x000000040000795c */ /* 0x000fea0000300000 */
[----:B------:R-:W-:-:S04]  /*76a0*/  HFMA2 R3, -RZ, RZ, 0, 0 ;  /* 0x00000000ff037431 */ /* 0x000fc800000001ff */
[----:B------:R-:W-:Y:S05]  /*76b0*/  RET.REL.NODEC R2 `(_ZN7cutlass13device_kernelINS_4gemm6kernel13GemmUniversalIN4cute5tupleIJiiiiEEENS1_10collective13CollectiveMmaINS1_35MainloopSm100TmaUmmaWarpSpecializedILi6ELi2ELi4ENS5_IJNS4_1CILi2EEENSA_ILi1EEESC_EEEEENS5_IJNSA_ILi64EEESF_NSA_ILi256EEEEEENS_12float_e4m3_tENS5_IJlSC_lEEESI_SJ_NS4_8TiledMMAINS4_8MMA_AtomIJNS4_10MMA_TraitsINS4_19SM100_MMA_F8F6F4_SSEJSI_SI_fSF_SF_NS4_17integral_constantINS4_4UMMA5MajorELSQ_0EEESR_NSO_INSP_7ScaleInELSS_0EEEST_EEEEEENS4_6LayoutINS5_IJSC_SC_SC_EEENS5_IJNSA_ILi0EEESY_SY_EEEEENS5_IJNS4_10UnderscoreES11_S11_EEEEENS4_13SM90_TMA_LOADENS4_14ComposedLayoutINS4_7SwizzleILi3ELi4ELi3EEENS4_18smem_ptr_flag_bitsILi8EEENSW_INS5_IJNSA_ILi8EEENSA_ILi128EEEEEENS5_IJS1B_SC_EEEEEEEvNS4_8identityENS4_23SM90_TMA_LOAD_MULTICASTES1F_vS1G_EENS_8epilogue10collective18CollectiveEpilogueINS1J_23Sm100TmaWarpSpecializedILi1ELi1ELi32ELb0ELb0EEEJSH_NS5_IJNSW_ISF_SC_EES1O_EEESI_SJ_SI_SJ_NS1J_6fusion15FusionCallbacksIS1N_NS1Q_17LinearCombinationISI_fSI_fLNS_15FloatRoundStyleE2EEESH_S1P_JEEENS4_5SM1004TMEM4LOAD26SM100_TMEM_LOAD_16dp32b32xES14_NS15_INS16_ILi2ELi4ELi3EEES19_NSW_INS5_IJS1A_SF_EEENS5_IJSF_SC_EEEEEEENS4_39AutoVectorizingCopyWithAssumedAlignmentILi128EEENS4_14SM90_TMA_STOREES24_S26_S26_EEEvvEEEEvNT_6ParamsE) ;  /* 0xffffff8802507950 */ /* 0x000fea0003c3ffff */
.L_x_140:
[----:B------:R-:W-:-:S00]  /*76c0*/  BRA `(.L_x_140) ;  /* 0xfffffffc00fc7947 */ /* 0x000fc0000383ffff */
[----:B------:R-:W-:-:S00]  /*76d0*/  NOP ;  /* 0x0000000000007918 */ /* 0x000fc00000000000 */
        /* <DEDUP_REMOVED lines=10> */
.L_x_141:


//--------------------- .nv.global.init           --------------------------
	.section	.nv.global.init,"aw",@progbits
.nv.global.init:
	.type		$str$27,@object
	.size		$str$27,($str$28 - $str$27)
$str$27:
        /*0000*/ 	.byte	0x28, 0x61, 0x64, 0x64, 0x72, 0x65, 0x73, 0x73, 0x20, 0x26, 0x20, 0x6d, 0x61, 0x73, 0x6b, 0x29
        /*0010*/ 	.byte	0x20, 0x3d, 0x3d, 0x20, 0x30, 0x00
	.type		$str$28,@object
	.size		$str$28,($str$26 - $str$28)
$str$28:
        /*0016*/ 	.byte	0x2f, 0x74, 0x6d, 0x70, 0x2f, 0x63, 0x75, 0x74, 0x6c, 0x61, 0x73, 0x73, 0x5f, 0x73, 0x77, 0x65
        /*0026*/ 	.byte	0x65, 0x70, 0x5f, 0x73, 0x72, 0x63, 0x2f, 0x69, 0x6e, 0x63, 0x6c, 0x75, 0x64, 0x65, 0x2f, 0x63
        /*0036*/ 	.byte	0x75, 0x74, 0x65, 0x2f, 0x70, 0x6f, 0x69, 0x6e, 0x74, 0x65, 0x72, 0x5f, 0x66, 0x6c, 0x61, 0x67
        /*0046*/ 	.byte	0x67, 0x65, 0x64, 0x2e, 0x68, 0x70, 0x70, 0x00
	.type		$str$26,@object
	.size		$str$26,($str$25 - $str$26)
$str$26:
        /*004e*/ 	.byte	0x2f, 0x74, 0x6d, 0x70, 0x2f, 0x63, 0x75, 0x74, 0x6c, 0x61, 0x73, 0x73, 0x5f, 0x73, 0x77, 0x65
        /*005e*/ 	.byte	0x65, 0x70, 0x5f, 0x73, 0x72, 0x63, 0x2f, 0x69, 0x6e, 0x63, 0x6c, 0x75, 0x64, 0x65, 0x2f, 0x63
        /*006e*/ 	.byte	0x75, 0x74, 0x65, 0x2f, 0x61, 0x74, 0x6f, 0x6d, 0x2f, 0x63, 0x6f, 0x70, 0x79, 0x5f, 0x74, 0x72
        /*007e*/ 	.byte	0x61, 0x69, 0x74, 0x73, 0x5f, 0x73, 0x6d, 0x31, 0x30, 0x30, 0x2e, 0x68, 0x70, 0x70, 0x00
	.type		$str$25,@object
	.size		$str$25,(__unnamed_1 - $str$25)
$str$25:
        /*008d*/ 	.byte	0x28, 0x28, 0x75, 0x69, 0x6e, 0x74, 0x33, 0x32, 0x5f, 0x74, 0x28, 0x74, 0x68, 0x72, 0x65, 0x61
        /*009d*/ 	.byte	0x64, 0x49, 0x64, 0x78, 0x2e, 0x78, 0x29, 0x20, 0x2f, 0x20, 0x33, 0x32, 0x29, 0x20, 0x25, 0x20
        /*00ad*/ 	.byte	0x34, 0x29, 0x20, 0x3d, 0x3d, 0x20, 0x28, 0x28, 0x28, 0x74, 0x6d, 0x65, 0x6d, 0x5f, 0x61, 0x64
        /*00bd*/ 	.byte	0x64, 0x72, 0x20, 0x3e, 0x3e, 0x20, 0x31, 0x36, 0x29, 0x20, 0x2f, 0x20, 0x33, 0x32, 0x29, 0x20
        /*00cd*/ 	.byte	0x25, 0x20, 0x34, 0x29, 0x00
	.type		__unnamed_1,@object
	.size		__unnamed_1,(__unnamed_2 - __unnamed_1)
__unnamed_1:
        /*00d2*/ 	.byte	0x61, 0x75, 0x74, 0x6f, 0x20, 0x63, 0x75, 0x74, 0x65, 0x3a, 0x3a, 0x61, 0x73, 0x5f, 0x70, 0x6f
        /* <DEDUP_REMOVED lines=24> */
        /*0262*/ 	.byte	0x3c, 0x34, 0x30, 0x39, 0x36, 0x3e, 0x3e, 0x3e, 0x3e, 0x5d, 0x00
	.type		__unnamed_2,@object
	.size		__unnamed_2,(.L_2 - __unnamed_2)
__unnamed_2:
        /* <DEDUP_REMOVED lines=40> */
        /*04ed*/ 	.byte	0x74, 0x65, 0x3a, 0x3a, 0x43, 0x3c, 0x30, 0x3e, 0x3e, 0x3e, 0x3e, 0x5d, 0x00
.L_2:


//--------------------- .nv.shared._ZN7cutlass13device_kernelINS_4gemm6kernel13GemmUniversalIN4cute5tupleIJiiiiEEENS1_10collective13CollectiveMmaINS1_35MainloopSm100TmaUmmaWarpSpecializedILi6ELi2ELi4ENS5_IJNS4_1CILi2EEENSA_ILi1EEESC_EEEEENS5_IJNSA_ILi64EEESF_NSA_ILi256EEEEEENS_12float_e4m3_tENS5_IJlSC_lEEESI_SJ_NS4_8TiledMMAINS4_8MMA_AtomIJNS4_10MMA_TraitsINS4_19SM100_MMA_F8F6F4_SSEJSI_SI_fSF_SF_NS4_17integral_constantINS4_4UMMA5MajorELSQ_0EEESR_NSO_INSP_7ScaleInELSS_0EEEST_EEEEEENS4_6LayoutINS5_IJSC_SC_SC_EEENS5_IJNSA_ILi0EEESY_SY_EEEEENS5_IJNS4_10UnderscoreES11_S11_EEEEENS4_13SM90_TMA_LOADENS4_14ComposedLayoutINS4_7SwizzleILi3ELi4ELi3EEENS4_18smem_ptr_flag_bitsILi8EEENSW_INS5_IJNSA_ILi8EEENSA_ILi128EEEEEENS5_IJS1B_SC_EEEEEEEvNS4_8identityENS4_23SM90_TMA_LOAD_MULTICASTES1F_vS1G_EENS_8epilogue10collective18CollectiveEpilogueINS1J_23Sm100TmaWarpSpecializedILi1ELi1ELi32ELb0ELb0EEEJSH_NS5_IJNSW_ISF_SC_EES1O_EEESI_SJ_SI_SJ_NS1J_6fusion15FusionCallbacksIS1N_NS1Q_17LinearCombinationISI_fSI_fLNS_15FloatRoundStyleE2EEESH_S1P_JEEENS4_5SM1004TMEM4LOAD26SM100_TMEM_LOAD_16dp32b32xES14_NS15_INS16_ILi2ELi4ELi3EEES19_NSW_INS5_IJS1A_SF_EEENS5_IJSF_SC_EEEEEEENS4_39AutoVectorizingCopyWithAssumedAlignmentILi128EEENS4_14SM90_TMA_STOREES24_S26_S26_EEEvvEEEEvNT_6ParamsE --------------------------
	.section	.nv.shared._ZN7cutlass13device_kernelINS_4gemm6kernel13GemmUniversalIN4cute5tupleIJiiiiEEENS1_10collective13CollectiveMmaINS1_35MainloopSm100TmaUmmaWarpSpecializedILi6ELi2ELi4ENS5_IJNS4_1CILi2EEENSA_ILi1EEESC_EEEEENS5_IJNSA_ILi64EEESF_NSA_ILi256EEEEEENS_12float_e4m3_tENS5_IJlSC_lEEESI_SJ_NS4_8TiledMMAINS4_8MMA_AtomIJNS4_10MMA_TraitsINS4_19SM100_MMA_F8F6F4_SSEJSI_SI_fSF_SF_NS4_17integral_constantINS4_4UMMA5MajorELSQ_0EEESR_NSO_INSP_7ScaleInELSS_0EEEST_EEEEEENS4_6LayoutINS5_IJSC_SC_SC_EEENS5_IJNSA_ILi0EEESY_SY_EEEEENS5_IJNS4_10UnderscoreES11_S11_EEEEENS4_13SM90_TMA_LOADENS4_14ComposedLayoutINS4_7SwizzleILi3ELi4ELi3EEENS4_18smem_ptr_flag_bitsILi8EEENSW_INS5_IJNSA_ILi8EEENSA_ILi128EEEEEENS5_IJS1B_SC_EEEEEEEvNS4_8identityENS4_23SM90_TMA_LOAD_MULTICASTES1F_vS1G_EENS_8epilogue10collective18CollectiveEpilogueINS1J_23Sm100TmaWarpSpecializedILi1ELi1ELi32ELb0ELb0EEEJSH_NS5_IJNSW_ISF_SC_EES1O_EEESI_SJ_SI_SJ_NS1J_6fusion15FusionCallbacksIS1N_NS1Q_17LinearCombinationISI_fSI_fLNS_15FloatRoundStyleE2EEESH_S1P_JEEENS4_5SM1004TMEM4LOAD26SM100_TMEM_LOAD_16dp32b32xES14_NS15_INS16_ILi2ELi4ELi3EEES19_NSW_INS5_IJS1A_SF_EEENS5_IJSF_SC_EEEEEEENS4_39AutoVectorizingCopyWithAssumedAlignmentILi128EEENS4_14SM90_TMA_STOREES24_S26_S26_EEEvvEEEEvNT_6ParamsE,"aw",@nobits
	.sectionflags	@""
	.align	16
	.zero		1024


//--------------------- .nv.shared.reserved.0     --------------------------
	.section	.nv.shared.reserved.0,"aw",@nobits
	.weak		__nv_reservedSMEM_offset_0_alias
	.size		__nv_reservedSMEM_offset_0_alias, 0, 64
	.other		__nv_reservedSMEM_offset_0_alias,@"STO_CUDA_RESERVED_SHARED STV_DEFAULT"
__nv_reservedSMEM_offset_0_alias:
	.zero		0
.nv.shared.reserved.0:
	.zero		64
	.weak		__nv_reservedSMEM_tcgen05_partition
	.type		__nv_reservedSMEM_tcgen05_partition,@object
	.size		__nv_reservedSMEM_tcgen05_partition,(.L_0 - __nv_reservedSMEM_tcgen05_partition)
__nv_reservedSMEM_tcgen05_partition:
	.zero		32
.L_0:


//--------------------- .nv.global                --------------------------
	.section	.nv.global,"aw",@nobits
.nv.global:
	.type		_ZN40_INTERNAL_bfce4225_4_k_cu_af7a9625_282394cute1_E,@object
	.size		_ZN40_INTERNAL_bfce4225_4_k_cu_af7a9625_282394cute1_E,(_ZN40_INTERNAL_bfce4225_4_k_cu_af7a9625_282394cuda3std3__45__cpo6cbeginE - _ZN40_INTERNAL_bfce4225_4_k_cu_af7a9625_282394cute1_E)
_ZN40_INTERNAL_bfce4225_4_k_cu_af7a9625_282394cute1_E:
	.zero		1
	.type		_ZN40_INTERNAL_bfce4225_4_k_cu_af7a9625_282394cuda3std3__45__cpo6cbeginE,@object
	.size		_ZN40_INTERNAL_bfce4225_4_k_cu_af7a9625_282394cuda3std3__45__cpo6cbeginE,(_ZN40_INTERNAL_bfce4225_4_k_cu_af7a9625_282394cuda3std3__48in_placeE - _ZN40_INTERNAL_bfce4225_4_k_cu_af7a9625_282394cuda3std3__45__cpo6cbeginE)
_ZN40_INTERNAL_bfce4225_4_k_cu_af7a9625_282394cuda3std3__45__cpo6cbeginE:
	.zero		1
	.type		_ZN40_INTERNAL_bfce4225_4_k_cu_af7a9625_282394cuda3std3__48in_placeE,@object
	.size		_ZN40_INTERNAL_bfce4225_4_k_cu_af7a9625_282394cuda3std3__48in_placeE,(_ZN40_INTERNAL_bfce4225_4_k_cu_af7a9625_282394cuda3std6ranges3__45__cpo9iter_moveE - _ZN40_INTERNAL_bfce4225_4_k_cu_af7a9625_282394cuda3std3__48in_placeE)
_ZN40_INTERNAL_bfce4225_4_k_cu_af7a9625_282394cuda3std3__48in_placeE:
	.zero		1
	.type		_ZN40_INTERNAL_bfce4225_4_k_cu_af7a9625_282394cuda3std6ranges3__45__cpo9iter_moveE,@object
	.size		_ZN40_INTERNAL_bfce4225_4_k_cu_af7a9625_282394cuda3std6ranges3__45__cpo9iter_moveE,(_ZN40_INTERNAL_bfce4225_4_k_cu_af7a9625_282394cuda3std3__45__cpo5beginE - _ZN40_INTERNAL_bfce4225_4_k_cu_af7a9625_282394cuda3std6ranges3__45__cpo9iter_moveE)
_ZN40_INTERNAL_bfce4225_4_k_cu_af7a9625_282394cuda3std6ranges3__45__cpo9iter_moveE:
	.zero		1
	.type		_ZN40_INTERNAL_bfce4225_4_k_cu_af7a9625_282394cuda3std3__45__cpo5beginE,@object
	.size		_ZN40_INTERNAL_bfce4225_4_k_cu_af7a9625_282394cuda3std3__45__cpo5beginE,(_ZN40_INTERNAL_bfce4225_4_k_cu_af7a9625_282394cuda3std3__442_GLOBAL__N__bfce4225_4_k_cu_af7a9625_282396ignoreE - _ZN40_INTERNAL_bfce4225_4_k_cu_af7a9625_282394cuda3std3__45__cpo5beginE)
_ZN40_INTERNAL_bfce4225_4_k_cu_af7a9625_282394cuda3std3__45__cpo5beginE:
	.zero		1
	.type		_ZN40_INTERNAL_bfce4225_4_k_cu_af7a9625_282394cuda3std3__442_GLOBAL__N__bfce4225_4_k_cu_af7a9625_282396ignoreE,@object
	.size		_ZN40_INTERNAL_bfce4225_4_k_cu_af7a9625_282394cuda3std3__442_GLOBAL__N__bfce4225_4_k_cu_af7a9625_282396ignoreE,(_ZN40_INTERNAL_bfce4225_4_k_cu_af7a9625_282394cute7productE - _ZN40_INTERNAL_bfce4225_4_k_cu_af7a9625_282394cuda3std3__442_GLOBAL__N__bfce4225_4_k_cu_af7a9625_282396ignoreE)
_ZN40_INTERNAL_bfce4225_4_k_cu_af7a9625_282394cuda3std3__442_GLOBAL__N__bfce4225_4_k_cu_af7a9625_282396ignoreE:
	.zero		1
	.type		_ZN40_INTERNAL_bfce4225_4_k_cu_af7a9625_282394cute7productE,@object
	.size		_ZN40_INTERNAL_bfce4225_4_k_cu_af7a9625_282394cute7productE,(_ZN40_INTERNAL_bfce4225_4_k_cu_af7a9625_282394cuda3std3__45__cpo3endE - _ZN40_INTERNAL_bfce4225_4_k_cu_af7a9625_282394cute7productE)
_ZN40_INTERNAL_bfce4225_4_k_cu_af7a9625_282394cute7productE:
	.zero		1
	.type		_ZN40_INTERNAL_bfce4225_4_k_cu_af7a9625_282394cuda3std3__45__cpo3endE,@object
	.size		_ZN40_INTERNAL_bfce4225_4_k_cu_af7a9625_282394cuda3std3__45__cpo3endE,(_ZN40_INTERNAL_bfce4225_4_k_cu_af7a9625_282394cuda3std3__419piecewise_constructE - _ZN40_INTERNAL_bfce4225_4_k_cu_af7a9625_282394cuda3std3__45__cpo3endE)
_ZN40_INTERNAL_bfce4225_4_k_cu_af7a9625_282394cuda3std3__45__cpo3endE:
	.zero		1
	.type		_ZN40_INTERNAL_bfce4225_4_k_cu_af7a9625_282394cuda3std3__419piecewise_constructE,@object
	.size		_ZN40_INTERNAL_bfce4225_4_k_cu_af7a9625_282394cuda3std3__419piecewise_constructE,(_ZN40_INTERNAL_bfce4225_4_k_cu_af7a9625_282394cuda3std3__45__cpo4cendE - _ZN40_INTERNAL_bfce4225_4_k_cu_af7a9625_282394cuda3std3__419piecewise_constructE)
_ZN40_INTERNAL_bfce4225_4_k_cu_af7a9625_282394cuda3std3__419piecewise_constructE:
	.zero		1
	.type		_ZN40_INTERNAL_bfce4225_4_k_cu_af7a9625_282394cuda3std3__45__cpo4cendE,@object
	.size		_ZN40_INTERNAL_bfce4225_4_k_cu_af7a9625_282394cuda3std3__45__cpo4cendE,(_ZN40_INTERNAL_bfce4225_4_k_cu_af7a9625_282394cuda3std6ranges3__45__cpo4swapE - _ZN40_INTERNAL_bfce4225_4_k_cu_af7a9625_282394cuda3std3__45__cpo4cendE)
_ZN40_INTERNAL_bfce4225_4_k_cu_af7a9625_282394cuda3std3__45__cpo4cendE:
	.zero		1
	.type		_ZN40_INTERNAL_bfce4225_4_k_cu_af7a9625_282394cuda3std6ranges3__45__cpo4swapE,@object
	.size		_ZN40_INTERNAL_bfce4225_4_k_cu_af7a9625_282394cuda3std6ranges3__45__cpo4swapE,(.L_10 - _ZN40_INTERNAL_bfce4225_4_k_cu_af7a9625_282394cuda3std6ranges3__45__cpo4swapE)
_ZN40_INTERNAL_bfce4225_4_k_cu_af7a9625_282394cuda3std6ranges3__45__cpo4swapE:
	.zero		1
.L_10:


//--------------------- .nv.constant0._ZN7cutlass13device_kernelINS_4gemm6kernel13GemmUniversalIN4cute5tupleIJiiiiEEENS1_10collective13CollectiveMmaINS1_35MainloopSm100TmaUmmaWarpSpecializedILi6ELi2ELi4ENS5_IJNS4_1CILi2EEENSA_ILi1EEESC_EEEEENS5_IJNSA_ILi64EEESF_NSA_ILi256EEEEEENS_12float_e4m3_tENS5_IJlSC_lEEESI_SJ_NS4_8TiledMMAINS4_8MMA_AtomIJNS4_10MMA_TraitsINS4_19SM100_MMA_F8F6F4_SSEJSI_SI_fSF_SF_NS4_17integral_constantINS4_4UMMA5MajorELSQ_0EEESR_NSO_INSP_7ScaleInELSS_0EEEST_EEEEEENS4_6LayoutINS5_IJSC_SC_SC_EEENS5_IJNSA_ILi0EEESY_SY_EEEEENS5_IJNS4_10UnderscoreES11_S11_EEEEENS4_13SM90_TMA_LOADENS4_14ComposedLayoutINS4_7SwizzleILi3ELi4ELi3EEENS4_18smem_ptr_flag_bitsILi8EEENSW_INS5_IJNSA_ILi8EEENSA_ILi128EEEEEENS5_IJS1B_SC_EEEEEEEvNS4_8identityENS4_23SM90_TMA_LOAD_MULTICASTES1F_vS1G_EENS_8epilogue10collective18CollectiveEpilogueINS1J_23Sm100TmaWarpSpecializedILi1ELi1ELi32ELb0ELb0EEEJSH_NS5_IJNSW_ISF_SC_EES1O_EEESI_SJ_SI_SJ_NS1J_6fusion15FusionCallbacksIS1N_NS1Q_17LinearCombinationISI_fSI_fLNS_15FloatRoundStyleE2EEESH_S1P_JEEENS4_5SM1004TMEM4LOAD26SM100_TMEM_LOAD_16dp32b32xES14_NS15_INS16_ILi2ELi4ELi3EEES19_NSW_INS5_IJS1A_SF_EEENS5_IJSF_SC_EEEEEEENS4_39AutoVectorizingCopyWithAssumedAlignmentILi128EEENS4_14SM90_TMA_STOREES24_S26_S26_EEEvvEEEEvNT_6ParamsE --------------------------
	.section	.nv.constant0._ZN7cutlass13device_kernelINS_4gemm6kernel13GemmUniversalIN4cute5tupleIJiiiiEEENS1_10collective13CollectiveMmaINS1_35MainloopSm100TmaUmmaWarpSpecializedILi6ELi2ELi4ENS5_IJNS4_1CILi2EEENSA_ILi1EEESC_EEEEENS5_IJNSA_ILi64EEESF_NSA_ILi256EEEEEENS_12float_e4m3_tENS5_IJlSC_lEEESI_SJ_NS4_8TiledMMAINS4_8MMA_AtomIJNS4_10MMA_TraitsINS4_19SM100_MMA_F8F6F4_SSEJSI_SI_fSF_SF_NS4_17integral_constantINS4_4UMMA5MajorELSQ_0EEESR_NSO_INSP_7ScaleInELSS_0EEEST_EEEEEENS4_6LayoutINS5_IJSC_SC_SC_EEENS5_IJNSA_ILi0EEESY_SY_EEEEENS5_IJNS4_10UnderscoreES11_S11_EEEEENS4_13SM90_TMA_LOADENS4_14ComposedLayoutINS4_7SwizzleILi3ELi4ELi3EEENS4_18smem_ptr_flag_bitsILi8EEENSW_INS5_IJNSA_ILi8EEENSA_ILi128EEEEEENS5_IJS1B_SC_EEEEEEEvNS4_8identityENS4_23SM90_TMA_LOAD_MULTICASTES1F_vS1G_EENS_8epilogue10collective18CollectiveEpilogueINS1J_23Sm100TmaWarpSpecializedILi1ELi1ELi32ELb0ELb0EEEJSH_NS5_IJNSW_ISF_SC_EES1O_EEESI_SJ_SI_SJ_NS1J_6fusion15FusionCallbacksIS1N_NS1Q_17LinearCombinationISI_fSI_fLNS_15FloatRoundStyleE2EEESH_S1P_JEEENS4_5SM1004TMEM4LOAD26SM100_TMEM_LOAD_16dp32b32xES14_NS15_INS16_ILi2ELi4ELi3EEES19_NSW_INS5_IJS1A_SF_EEENS5_IJSF_SC_EEEEEEENS4_39AutoVectorizingCopyWithAssumedAlignmentILi128EEENS4_14SM90_TMA_STOREES24_S26_S26_EEEvvEEEEvNT_6ParamsE,"a",@progbits
	.sectionflags	@""
	.align	4
.nv.constant0._ZN7cutlass13device_kernelINS_4gemm6kernel13GemmUniversalIN4cute5tupleIJiiiiEEENS1_10collective13CollectiveMmaINS1_35MainloopSm100TmaUmmaWarpSpecializedILi6ELi2ELi4ENS5_IJNS4_1CILi2EEENSA_ILi1EEESC_EEEEENS5_IJNSA_ILi64EEESF_NSA_ILi256EEEEEENS_12float_e4m3_tENS5_IJlSC_lEEESI_SJ_NS4_8TiledMMAINS4_8MMA_AtomIJNS4_10MMA_TraitsINS4_19SM100_MMA_F8F6F4_SSEJSI_SI_fSF_SF_NS4_17integral_constantINS4_4UMMA5MajorELSQ_0EEESR_NSO_INSP_7ScaleInELSS_0EEEST_EEEEEENS4_6LayoutINS5_IJSC_SC_SC_EEENS5_IJNSA_ILi0EEESY_SY_EEEEENS5_IJNS4_10UnderscoreES11_S11_EEEEENS4_13SM90_TMA_LOADENS4_14ComposedLayoutINS4_7SwizzleILi3ELi4ELi3EEENS4_18smem_ptr_flag_bitsILi8EEENSW_INS5_IJNSA_ILi8EEENSA_ILi128EEEEEENS5_IJS1B_SC_EEEEEEEvNS4_8identityENS4_23SM90_TMA_LOAD_MULTICASTES1F_vS1G_EENS_8epilogue10collective18CollectiveEpilogueINS1J_23Sm100TmaWarpSpecializedILi1ELi1ELi32ELb0ELb0EEEJSH_NS5_IJNSW_ISF_SC_EES1O_EEESI_SJ_SI_SJ_NS1J_6fusion15FusionCallbacksIS1N_NS1Q_17LinearCombinationISI_fSI_fLNS_15FloatRoundStyleE2EEESH_S1P_JEEENS4_5SM1004TMEM4LOAD26SM100_TMEM_LOAD_16dp32b32xES14_NS15_INS16_ILi2ELi4ELi3EEES19_NSW_INS5_IJS1A_SF_EEENS5_IJSF_SC_EEEEEEENS4_39AutoVectorizingCopyWithAssumedAlignmentILi128EEENS4_14SM90_TMA_STOREES24_S26_S26_EEEvvEEEEvNT_6ParamsE:
	.zero		2944


//--------------------- SYMBOLS --------------------------

	.type		.nv.reservedSmem.offset0,@object
	.size		.nv.reservedSmem.offset0,0x4
	.type		.nv.reservedSmem.cap,@object
	.size		.nv.reservedSmem.cap,0x4
	.type		__assertfail,@function
